	.target	sm_90a

	.elftype	@"ET_EXEC"


//--------------------- .note.nv.tkinfo           --------------------------
	.section	.note.nv.tkinfo,"",@"SHT_NOTE"
	.sectionflags	@"SHF_NOTE_NV_TKINFO"
	.tkinfo
        /*0018*/ 	.word	0x00000002
        /*0030*/ 	.string	""
        /*0030*/ 	.string	"ptxas"
        /*0030*/ 	.string	"Cuda compilation tools, release 13.0, V13.0.88"
        /*0030*/ 	.string	"Build cuda_13.0.r13.0/compiler.36424714_0"
        /*0030*/ 	.string	"-arch sm_90a -m 64 "



//--------------------- .note.nv.cuinfo           --------------------------
	.section	.note.nv.cuinfo,"",@"SHT_NOTE"
	.sectionflags	@"SHF_NOTE_NV_CUINFO"
        /*0018*/ 	.short	0x0002
        /*001a*/ 	.short	0x005a
        /*001c*/ 	.short	0x0082
	.zero		2


//--------------------- .nv.info                  --------------------------
	.section	.nv.info,"",@"SHT_CUDA_INFO"
	.align	4


	//----- nvinfo : EIATTR_REGCOUNT
	.align		4
        /*0000*/ 	.byte	0x04, 0x2f
        /*0002*/ 	.short	(.L_12 - .L_11)
	.align		4
.L_11:
        /*0004*/ 	.word	index@(_ZN7cutlass13device_kernelINS_4conv6kernel13ConvUniversalINS1_16ConvProblemShapeILNS1_8OperatorE0ELi2EEENS1_10collective14CollectiveConvINS1_46MainloopSm90TmaGmmaWarpSpecializedImplicitGemmILS5_0ELi14ELi2EN4cute5tupleIJNSA_1CILi1EEESD_SD_EEENS1_36KernelImplicitTmaWarpSpecializedSm90ELi1EEENSB_IJNSC_ILi128EEESH_NSB_IJNSC_ILi64EEEEEEEEENS_12float_e4m3_tESL_NSA_8TiledMMAINSA_8MMA_AtomIJNSA_4SM904GMMA31MMA_64x128x32_F32E4M3E4M3_SS_TNILNSP_7ScaleInE1ELSR_1EEEEEENSA_6LayoutISE_NSB_IJNSC_ILi0EEESV_SV_EEEEENSB_IJNSA_10UnderscoreESY_SY_EEEEENS7_6detail26Sm90ImplicitGemmTileTraitsINSA_20SM90_TMA_LOAD_IM2COLENSA_14ComposedLayoutINSA_7SwizzleILi2ELi4ELi3EEENSA_18smem_ptr_flag_bitsILi8EEENSU_INSB_IJNSB_IJNSC_ILi8EEENSC_ILi16EEEEEENSB_IJSI_SD_EEENSB_IJSD_NSC_ILi14EEEEEEEEENSB_IJNSB_IJSI_NSC_ILi512EEEEEENSB_IJSD_SV_EEENSB_IJSV_NSC_ILi8192EEEEEEEEEEEEEvEENS12_INSA_13SM90_TMA_LOADES1N_vEEEENS_8epilogue10collective6detail29Sm90TmaWarpSpecializedAdapterINS1T_15DefaultEpilogueISL_NSB_IJNSB_IJlllEEESD_SV_EEES1Y_NS1S_6thread17LinearCombinationISL_Li1EffLNS1Z_9ScaleType4KindE0ELNS_15FloatRoundStyleE2ESL_EENS_4gemm15EpilogueDefaultEEEEEvvEEEEvNT_6ParamsE)
        /*0008*/ 	.word	0x0000009a


	//----- nvinfo : EIATTR_FRAME_SIZE
	.align		4
.L_12:
        /*000c*/ 	.byte	0x04, 0x11
        /*000e*/ 	.short	(.L_14 - .L_13)
	.align		4
.L_13:
        /*0010*/ 	.word	index@(_ZN7cutlass13device_kernelINS_4conv6kernel13ConvUniversalINS1_16ConvProblemShapeILNS1_8OperatorE0ELi2EEENS1_10collective14CollectiveConvINS1_46MainloopSm90TmaGmmaWarpSpecializedImplicitGemmILS5_0ELi14ELi2EN4cute5tupleIJNSA_1CILi1EEESD_SD_EEENS1_36KernelImplicitTmaWarpSpecializedSm90ELi1EEENSB_IJNSC_ILi128EEESH_NSB_IJNSC_ILi64EEEEEEEEENS_12float_e4m3_tESL_NSA_8TiledMMAINSA_8MMA_AtomIJNSA_4SM904GMMA31MMA_64x128x32_F32E4M3E4M3_SS_TNILNSP_7ScaleInE1ELSR_1EEEEEENSA_6LayoutISE_NSB_IJNSC_ILi0EEESV_SV_EEEEENSB_IJNSA_10UnderscoreESY_SY_EEEEENS7_6detail26Sm90ImplicitGemmTileTraitsINSA_20SM90_TMA_LOAD_IM2COLENSA_14ComposedLayoutINSA_7SwizzleILi2ELi4ELi3EEENSA_18smem_ptr_flag_bitsILi8EEENSU_INSB_IJNSB_IJNSC_ILi8EEENSC_ILi16EEEEEENSB_IJSI_SD_EEENSB_IJSD_NSC_ILi14EEEEEEEEENSB_IJNSB_IJSI_NSC_ILi512EEEEEENSB_IJSD_SV_EEENSB_IJSV_NSC_ILi8192EEEEEEEEEEEEEvEENS12_INSA_13SM90_TMA_LOADES1N_vEEEENS_8epilogue10collective6detail29Sm90TmaWarpSpecializedAdapterINS1T_15DefaultEpilogueISL_NSB_IJNSB_IJlllEEESD_SV_EEES1Y_NS1S_6thread17LinearCombinationISL_Li1EffLNS1Z_9ScaleType4KindE0ELNS_15FloatRoundStyleE2ESL_EENS_4gemm15EpilogueDefaultEEEEEvvEEEEvNT_6ParamsE)
        /*0014*/ 	.word	0x00000000


	//----- nvinfo : EIATTR_MIN_STACK_SIZE
	.align		4
.L_14:
        /*0018*/ 	.byte	0x04, 0x12
        /*001a*/ 	.short	(.L_16 - .L_15)
	.align		4
.L_15:
        /*001c*/ 	.word	index@(_ZN7cutlass13device_kernelINS_4conv6kernel13ConvUniversalINS1_16ConvProblemShapeILNS1_8OperatorE0ELi2EEENS1_10collective14CollectiveConvINS1_46MainloopSm90TmaGmmaWarpSpecializedImplicitGemmILS5_0ELi14ELi2EN4cute5tupleIJNSA_1CILi1EEESD_SD_EEENS1_36KernelImplicitTmaWarpSpecializedSm90ELi1EEENSB_IJNSC_ILi128EEESH_NSB_IJNSC_ILi64EEEEEEEEENS_12float_e4m3_tESL_NSA_8TiledMMAINSA_8MMA_AtomIJNSA_4SM904GMMA31MMA_64x128x32_F32E4M3E4M3_SS_TNILNSP_7ScaleInE1ELSR_1EEEEEENSA_6LayoutISE_NSB_IJNSC_ILi0EEESV_SV_EEEEENSB_IJNSA_10UnderscoreESY_SY_EEEEENS7_6detail26Sm90ImplicitGemmTileTraitsINSA_20SM90_TMA_LOAD_IM2COLENSA_14ComposedLayoutINSA_7SwizzleILi2ELi4ELi3EEENSA_18smem_ptr_flag_bitsILi8EEENSU_INSB_IJNSB_IJNSC_ILi8EEENSC_ILi16EEEEEENSB_IJSI_SD_EEENSB_IJSD_NSC_ILi14EEEEEEEEENSB_IJNSB_IJSI_NSC_ILi512EEEEEENSB_IJSD_SV_EEENSB_IJSV_NSC_ILi8192EEEEEEEEEEEEEvEENS12_INSA_13SM90_TMA_LOADES1N_vEEEENS_8epilogue10collective6detail29Sm90TmaWarpSpecializedAdapterINS1T_15DefaultEpilogueISL_NSB_IJNSB_IJlllEEESD_SV_EEES1Y_NS1S_6thread17LinearCombinationISL_Li1EffLNS1Z_9ScaleType4KindE0ELNS_15FloatRoundStyleE2ESL_EENS_4gemm15EpilogueDefaultEEEEEvvEEEEvNT_6ParamsE)
        /*0020*/ 	.word	0x00000000
.L_16:


//--------------------- .nv.compat                --------------------------
	.section	.nv.compat,"",@"SHT_CUDA_COMPAT_INFO"
	.align	4
        /*0000*/ 	.byte	0x02, 0x09, 0x01, 0x00, 0x02, 0x02, 0x04, 0x00, 0x02, 0x05, 0x05, 0x00, 0x03, 0x07, 0x01, 0x01
        /*0010*/ 	.byte	0x02, 0x03, 0x01, 0x00, 0x02, 0x06, 0x01, 0x00, 0x04, 0x0b, 0x08, 0x00, 0x00, 0x00, 0x00, 0x00
        /*0020*/ 	.byte	0x00, 0x00, 0x00, 0x00


//--------------------- .nv.info._ZN7cutlass13device_kernelINS_4conv6kernel13ConvUniversalINS1_16ConvProblemShapeILNS1_8OperatorE0ELi2EEENS1_10collective14CollectiveConvINS1_46MainloopSm90TmaGmmaWarpSpecializedImplicitGemmILS5_0ELi14ELi2EN4cute5tupleIJNSA_1CILi1EEESD_SD_EEENS1_36KernelImplicitTmaWarpSpecializedSm90ELi1EEENSB_IJNSC_ILi128EEESH_NSB_IJNSC_ILi64EEEEEEEEENS_12float_e4m3_tESL_NSA_8TiledMMAINSA_8MMA_AtomIJNSA_4SM904GMMA31MMA_64x128x32_F32E4M3E4M3_SS_TNILNSP_7ScaleInE1ELSR_1EEEEEENSA_6LayoutISE_NSB_IJNSC_ILi0EEESV_SV_EEEEENSB_IJNSA_10UnderscoreESY_SY_EEEEENS7_6detail26Sm90ImplicitGemmTileTraitsINSA_20SM90_TMA_LOAD_IM2COLENSA_14ComposedLayoutINSA_7SwizzleILi2ELi4ELi3EEENSA_18smem_ptr_flag_bitsILi8EEENSU_INSB_IJNSB_IJNSC_ILi8EEENSC_ILi16EEEEEENSB_IJSI_SD_EEENSB_IJSD_NSC_ILi14EEEEEEEEENSB_IJNSB_IJSI_NSC_ILi512EEEEEENSB_IJSD_SV_EEENSB_IJSV_NSC_ILi8192EEEEEEEEEEEEEvEENS12_INSA_13SM90_TMA_LOADES1N_vEEEENS_8epilogue10collective6detail29Sm90TmaWarpSpecializedAdapterINS1T_15DefaultEpilogueISL_NSB_IJNSB_IJlllEEESD_SV_EEES1Y_NS1S_6thread17LinearCombinationISL_Li1EffLNS1Z_9ScaleType4KindE0ELNS_15FloatRoundStyleE2ESL_EENS_4gemm15EpilogueDefaultEEEEEvvEEEEvNT_6ParamsE --------------------------
	.section	.nv.info._ZN7cutlass13device_kernelINS_4conv6kernel13ConvUniversalINS1_16ConvProblemShapeILNS1_8OperatorE0ELi2EEENS1_10collective14CollectiveConvINS1_46MainloopSm90TmaGmmaWarpSpecializedImplicitGemmILS5_0ELi14ELi2EN4cute5tupleIJNSA_1CILi1EEESD_SD_EEENS1_36KernelImplicitTmaWarpSpecializedSm90ELi1EEENSB_IJNSC_ILi128EEESH_NSB_IJNSC_ILi64EEEEEEEEENS_12float_e4m3_tESL_NSA_8TiledMMAINSA_8MMA_AtomIJNSA_4SM904GMMA31MMA_64x128x32_F32E4M3E4M3_SS_TNILNSP_7ScaleInE1ELSR_1EEEEEENSA_6LayoutISE_NSB_IJNSC_ILi0EEESV_SV_EEEEENSB_IJNSA_10UnderscoreESY_SY_EEEEENS7_6detail26Sm90ImplicitGemmTileTraitsINSA_20SM90_TMA_LOAD_IM2COLENSA_14ComposedLayoutINSA_7SwizzleILi2ELi4ELi3EEENSA_18smem_ptr_flag_bitsILi8EEENSU_INSB_IJNSB_IJNSC_ILi8EEENSC_ILi16EEEEEENSB_IJSI_SD_EEENSB_IJSD_NSC_ILi14EEEEEEEEENSB_IJNSB_IJSI_NSC_ILi512EEEEEENSB_IJSD_SV_EEENSB_IJSV_NSC_ILi8192EEEEEEEEEEEEEvEENS12_INSA_13SM90_TMA_LOADES1N_vEEEENS_8epilogue10collective6detail29Sm90TmaWarpSpecializedAdapterINS1T_15DefaultEpilogueISL_NSB_IJNSB_IJlllEEESD_SV_EEES1Y_NS1S_6thread17LinearCombinationISL_Li1EffLNS1Z_9ScaleType4KindE0ELNS_15FloatRoundStyleE2ESL_EENS_4gemm15EpilogueDefaultEEEEEvvEEEEvNT_6ParamsE,"",@"SHT_CUDA_INFO"
	.sectionflags	@""
	.align	4


	//----- nvinfo : EIATTR_CUDA_API_VERSION
	.align		4
        /*0000*/ 	.byte	0x04, 0x37
        /*0002*/ 	.short	(.L_18 - .L_17)
.L_17:
        /*0004*/ 	.word	0x00000082


	//----- nvinfo : EIATTR_KPARAM_INFO
	.align		4
.L_18:
        /*0008*/ 	.byte	0x04, 0x17
        /*000a*/ 	.short	(.L_20 - .L_19)
.L_19:
        /*000c*/ 	.word	0x00000000
        /*0010*/ 	.short	0x0000
        /*0012*/ 	.short	0x0070
        /*0014*/ 	.byte	0x00, 0xf0, 0x01, 0x0e


	//----- nvinfo : EIATTR_SPARSE_MMA_MASK
	.align		4
.L_20:
        /*0018*/ 	.byte	0x03, 0x50
        /*001a*/ 	.short	0x0000


	//----- nvinfo : EIATTR_MAXREG_COUNT
	.align		4
        /*001c*/ 	.byte	0x03, 0x1b
        /*001e*/ 	.short	0x00ff


	//----- nvinfo : EIATTR_NUM_BARRIERS
	.align		4
        /*0020*/ 	.byte	0x02, 0x4c
        /*0022*/ 	.byte	0x01
	.zero		1


	//----- nvinfo : EIATTR_MERCURY_ISA_VERSION
	.align		4
        /*0024*/ 	.byte	0x03, 0x5f
        /*0026*/ 	.short	0x0101


	//----- nvinfo : EIATTR_COOP_GROUP_MASK_REGIDS
	.align		4
        /*0028*/ 	.byte	0x04, 0x29
        /*002a*/ 	.short	(.L_22 - .L_21)


	//   ....[0]....
.L_21:
        /*002c*/ 	.word	0xffffffff


	//   ....[1]....
        /*0030*/ 	.word	0xffffffff


	//   ....[2]....
        /*0034*/ 	.word	0xffffffff


	//----- nvinfo : EIATTR_COOP_GROUP_INSTR_OFFSETS
	.align		4
.L_22:
        /*0038*/ 	.byte	0x04, 0x28
        /*003a*/ 	.short	(.L_24 - .L_23)


	//   ....[0]....
.L_23:
        /*003c*/ 	.word	0x00000060


	//   ....[1]....
        /*0040*/ 	.word	0x00000070


	//   ....[2]....
        /*0044*/ 	.word	0x00000130


	//----- nvinfo : EIATTR_MBARRIER_INSTR_OFFSETS
	.align		4
.L_24:
        /*0048*/ 	.byte	0x04, 0x39
        /*004a*/ 	.short	(.L_26 - .L_25)


	//   ....[0]....
.L_25:
        /*004c*/ 	.word	0x00000270
        /*0050*/ 	.word	0x000000ff
        /*0054*/ 	.word	0x00038000
        /*0058*/ 	.short	0x0100
        /*005a*/ 	.byte	0x08
	.zero		1


	//   ....[1]....
        /*005c*/ 	.word	0x00000280
        /*0060*/ 	.word	0x000000ff
        /*0064*/ 	.word	0x00038070
        /*0068*/ 	.short	0x0100
        /*006a*/ 	.byte	0x08
	.zero		1


	//   ....[2]....
        /*006c*/ 	.word	0x00000290
        /*0070*/ 	.word	0x000000ff
        /*0074*/ 	.word	0x00038008
        /*0078*/ 	.short	0x0100
        /*007a*/ 	.byte	0x08
	.zero		1


	//   ....[3]....
        /*007c*/ 	.word	0x000002a0
        /*0080*/ 	.word	0x000000ff
        /*0084*/ 	.word	0x00038078
        /*0088*/ 	.short	0x0100
        /*008a*/ 	.byte	0x08
	.zero		1


	//   ....[4]....
        /*008c*/ 	.word	0x000002b0
        /*0090*/ 	.word	0x000000ff
        /*0094*/ 	.word	0x00038010
        /*0098*/ 	.short	0x0100
        /*009a*/ 	.byte	0x08
	.zero		1


	//   ....[5]....
        /*009c*/ 	.word	0x000002c0
        /*00a0*/ 	.word	0x000000ff
        /*00a4*/ 	.word	0x00038080
        /*00a8*/ 	.short	0x0100
        /*00aa*/ 	.byte	0x08
	.zero		1


	//   ....[6]....
        /*00ac*/ 	.word	0x000002d0
        /*00b0*/ 	.word	0x000000ff
        /*00b4*/ 	.word	0x00038018
        /*00b8*/ 	.short	0x0100
        /*00ba*/ 	.byte	0x08
	.zero		1


	//   ....[7]....
        /*00bc*/ 	.word	0x000002e0
        /*00c0*/ 	.word	0x000000ff
        /*00c4*/ 	.word	0x00038088
        /*00c8*/ 	.short	0x0100
        /*00ca*/ 	.byte	0x08
	.zero		1


	//   ....[8]....
        /*00cc*/ 	.word	0x000002f0
        /*00d0*/ 	.word	0x000000ff
        /*00d4*/ 	.word	0x00038020
        /*00d8*/ 	.short	0x0100
        /*00da*/ 	.byte	0x08
	.zero		1


	//   ....[9]....
        /*00dc*/ 	.word	0x00000300
        /*00e0*/ 	.word	0x000000ff
        /*00e4*/ 	.word	0x00038090
        /*00e8*/ 	.short	0x0100
        /*00ea*/ 	.byte	0x08
	.zero		1


	//   ....[10]....
        /*00ec*/ 	.word	0x00000310
        /*00f0*/ 	.word	0x000000ff
        /*00f4*/ 	.word	0x00038028
        /*00f8*/ 	.short	0x0100
        /*00fa*/ 	.byte	0x08
	.zero		1


	//   ....[11]....
        /*00fc*/ 	.word	0x00000320
        /*0100*/ 	.word	0x000000ff
        /*0104*/ 	.word	0x00038098
        /*0108*/ 	.short	0x0100
        /*010a*/ 	.byte	0x08
	.zero		1


	//   ....[12]....
        /*010c*/ 	.word	0x00000330
        /*0110*/ 	.word	0x000000ff
        /*0114*/ 	.word	0x00038030
        /*0118*/ 	.short	0x0100
        /*011a*/ 	.byte	0x08
	.zero		1


	//   ....[13]....
        /*011c*/ 	.word	0x00000340
        /*0120*/ 	.word	0x000000ff
        /*0124*/ 	.word	0x000380a0
        /*0128*/ 	.short	0x0100
        /*012a*/ 	.byte	0x08
	.zero		1


	//   ....[14]....
        /*012c*/ 	.word	0x00000350
        /*0130*/ 	.word	0x000000ff
        /*0134*/ 	.word	0x00038038
        /*0138*/ 	.short	0x0100
        /*013a*/ 	.byte	0x08
	.zero		1


	//   ....[15]....
        /*013c*/ 	.word	0x00000360
        /*0140*/ 	.word	0x000000ff
        /*0144*/ 	.word	0x000380a8
        /*0148*/ 	.short	0x0100
        /*014a*/ 	.byte	0x08
	.zero		1


	//   ....[16]....
        /*014c*/ 	.word	0x00000370
        /*0150*/ 	.word	0x000000ff
        /*0154*/ 	.word	0x00038040
        /*0158*/ 	.short	0x0100
        /*015a*/ 	.byte	0x08
	.zero		1


	//   ....[17]....
        /*015c*/ 	.word	0x00000380
        /*0160*/ 	.word	0x000000ff
        /*0164*/ 	.word	0x000380b0
        /*0168*/ 	.short	0x0100
        /*016a*/ 	.byte	0x08
	.zero		1


	//   ....[18]....
        /*016c*/ 	.word	0x00000390
        /*0170*/ 	.word	0x000000ff
        /*0174*/ 	.word	0x00038048
        /*0178*/ 	.short	0x0100
        /*017a*/ 	.byte	0x08
	.zero		1


	//   ....[19]....
        /*017c*/ 	.word	0x000003a0
        /*0180*/ 	.word	0x000000ff
        /*0184*/ 	.word	0x000380b8
        /*0188*/ 	.short	0x0100
        /*018a*/ 	.byte	0x08
	.zero		1


	//   ....[20]....
        /*018c*/ 	.word	0x000003b0
        /*0190*/ 	.word	0x000000ff
        /*0194*/ 	.word	0x00038050
        /*0198*/ 	.short	0x0100
        /*019a*/ 	.byte	0x08
	.zero		1


	//   ....[21]....
        /*019c*/ 	.word	0x000003c0
        /*01a0*/ 	.word	0x000000ff
        /*01a4*/ 	.word	0x000380c0
        /*01a8*/ 	.short	0x0100
        /*01aa*/ 	.byte	0x08
	.zero		1


	//   ....[22]....
        /*01ac*/ 	.word	0x000003d0
        /*01b0*/ 	.word	0x000000ff
        /*01b4*/ 	.word	0x00038058
        /*01b8*/ 	.short	0x0100
        /*01ba*/ 	.byte	0x08
	.zero		1


	//   ....[23]....
        /*01bc*/ 	.word	0x000003e0
        /*01c0*/ 	.word	0x000000ff
        /*01c4*/ 	.word	0x000380c8
        /*01c8*/ 	.short	0x0100
        /*01ca*/ 	.byte	0x08
	.zero		1


	//   ....[24]....
        /*01cc*/ 	.word	0x000003f0
        /*01d0*/ 	.word	0x000000ff
        /*01d4*/ 	.word	0x00038060
        /*01d8*/ 	.short	0x0100
        /*01da*/ 	.byte	0x08
	.zero		1


	//   ....[25]....
        /*01dc*/ 	.word	0x00000400
        /*01e0*/ 	.word	0x000000ff
        /*01e4*/ 	.word	0x000380d0
        /*01e8*/ 	.short	0x0100
        /*01ea*/ 	.byte	0x08
	.zero		1


	//   ....[26]....
        /*01ec*/ 	.word	0x00000410
        /*01f0*/ 	.word	0x000000ff
        /*01f4*/ 	.word	0x00038068
        /*01f8*/ 	.short	0x0100
        /*01fa*/ 	.byte	0x08
	.zero		1


	//   ....[27]....
        /*01fc*/ 	.word	0x00000420
        /*0200*/ 	.word	0x000000ff
        /*0204*/ 	.word	0x000380d8
        /*0208*/ 	.short	0x0100
        /*020a*/ 	.byte	0x08
	.zero		1


	//   ....[28]....
        /*020c*/ 	.word	0x00000cd0
        /*0210*/ 	.word	0x00000006
        /*0214*/ 	.word	0x00038000
        /*0218*/ 	.short	0x010a
        /*021a*/ 	.byte	0x3f
	.zero		1


	//   ....[29]....
        /*021c*/ 	.word	0x00001030
        /*0220*/ 	.word	0x00000008
        /*0224*/ 	.word	0x00038000
        /*0228*/ 	.short	0x010a
        /*022a*/ 	.byte	0x3f
	.zero		1


	//   ....[30]....
        /*022c*/ 	.word	0x00001210
        /*0230*/ 	.word	0x000000ff
        /*0234*/ 	.word	0x00000000
        /*0238*/ 	.short	0x0101
        /*023a*/ 	.byte	0x06
	.zero		1


	//   ....[31]....
        /*023c*/ 	.word	0x00001410
        /*0240*/ 	.word	0x00000006
        /*0244*/ 	.word	0x00000000
        /*0248*/ 	.short	0x0101
        /*024a*/ 	.byte	0x3f
	.zero		1


	//   ....[32]....
        /*024c*/ 	.word	0x0000a3c0
        /*0250*/ 	.word	0x0000000c
        /*0254*/ 	.word	0x00038070
        /*0258*/ 	.short	0x010a
        /*025a*/ 	.byte	0x3f
	.zero		1


	//   ....[33]....
        /*025c*/ 	.word	0x0000aa90
        /*0260*/ 	.word	0x00000002
        /*0264*/ 	.word	0x00000000
        /*0268*/ 	.short	0x010a
        /*026a*/ 	.byte	0x3f
	.zero		1


	//   ....[34]....
        /*026c*/ 	.word	0x0000ab40
        /*0270*/ 	.word	0x00000000
        /*0274*/ 	.word	0x00000000
        /*0278*/ 	.short	0x010a
        /*027a*/ 	.byte	0x3f
	.zero		1


	//   ....[35]....
        /*027c*/ 	.word	0x0000abf0
        /*0280*/ 	.word	0x00000000
        /*0284*/ 	.word	0x00000000
        /*0288*/ 	.short	0x010a
        /*028a*/ 	.byte	0x3f
	.zero		1


	//   ....[36]....
        /*028c*/ 	.word	0x0000aca0
        /*0290*/ 	.word	0x00000000
        /*0294*/ 	.word	0x00000000
        /*0298*/ 	.short	0x010a
        /*029a*/ 	.byte	0x3f
	.zero		1


	//   ....[37]....
        /*029c*/ 	.word	0x0000ad50
        /*02a0*/ 	.word	0x00000000
        /*02a4*/ 	.word	0x00000000
        /*02a8*/ 	.short	0x010a
        /*02aa*/ 	.byte	0x3f
	.zero		1


	//   ....[38]....
        /*02ac*/ 	.word	0x0000ae00
        /*02b0*/ 	.word	0x00000000
        /*02b4*/ 	.word	0x00000000
        /*02b8*/ 	.short	0x010a
        /*02ba*/ 	.byte	0x3f
	.zero		1


	//   ....[39]....
        /*02bc*/ 	.word	0x0000aeb0
        /*02c0*/ 	.word	0x00000000
        /*02c4*/ 	.word	0x00000000
        /*02c8*/ 	.short	0x010a
        /*02ca*/ 	.byte	0x3f
	.zero		1


	//   ....[40]....
        /*02cc*/ 	.word	0x0000af60
        /*02d0*/ 	.word	0x00000000
        /*02d4*/ 	.word	0x00000000
        /*02d8*/ 	.short	0x010a
        /*02da*/ 	.byte	0x3f
	.zero		1


	//   ....[41]....
        /*02dc*/ 	.word	0x0000b010
        /*02e0*/ 	.word	0x00000000
        /*02e4*/ 	.word	0x00000000
        /*02e8*/ 	.short	0x010a
        /*02ea*/ 	.byte	0x3f
	.zero		1


	//   ....[42]....
        /*02ec*/ 	.word	0x0000b0c0
        /*02f0*/ 	.word	0x00000000
        /*02f4*/ 	.word	0x00000000
        /*02f8*/ 	.short	0x010a
        /*02fa*/ 	.byte	0x3f
	.zero		1


	//   ....[43]....
        /*02fc*/ 	.word	0x0000b170
        /*0300*/ 	.word	0x00000000
        /*0304*/ 	.word	0x00000000
        /*0308*/ 	.short	0x010a
        /*030a*/ 	.byte	0x3f
	.zero		1


	//   ....[44]....
        /*030c*/ 	.word	0x0000b220
        /*0310*/ 	.word	0x00000000
        /*0314*/ 	.word	0x00000000
        /*0318*/ 	.short	0x010a
        /*031a*/ 	.byte	0x3f
	.zero		1


	//   ....[45]....
        /*031c*/ 	.word	0x0000b2d0
        /*0320*/ 	.word	0x00000000
        /*0324*/ 	.word	0x00000000
        /*0328*/ 	.short	0x010a
        /*032a*/ 	.byte	0x3f
	.zero		1


	//   ....[46]....
        /*032c*/ 	.word	0x0000b380
        /*0330*/ 	.word	0x00000004
        /*0334*/ 	.word	0x00000000
        /*0338*/ 	.short	0x010a
        /*033a*/ 	.byte	0x3f
	.zero		1


	//----- nvinfo : EIATTR_NUM_MBARRIERS
	.align		4
.L_26:
        /*033c*/ 	.byte	0x03, 0x38
        /*033e*/ 	.short	0x001c


	//----- nvinfo : EIATTR_EXIT_INSTR_OFFSETS
	.align		4
        /*0340*/ 	.byte	0x04, 0x1c
        /*0342*/ 	.short	(.L_28 - .L_27)


	//   ....[0]....
.L_27:
        /*0344*/ 	.word	0x00000800


	//   ....[1]....
        /*0348*/ 	.word	0x00001550


	//   ....[2]....
        /*034c*/ 	.word	0x00008110


	//   ....[3]....
        /*0350*/ 	.word	0x00008130


	//   ....[4]....
        /*0354*/ 	.word	0x0000a170


	//   ....[5]....
        /*0358*/ 	.word	0x0000a190


	//   ....[6]....
        /*035c*/ 	.word	0x0000a1b0


	//   ....[7]....
        /*0360*/ 	.word	0x0000a9a0


	//   ....[8]....
        /*0364*/ 	.word	0x0000b3b0


	//----- nvinfo : EIATTR_MAX_THREADS
	.align		4
.L_28:
        /*0368*/ 	.byte	0x04, 0x05
        /*036a*/ 	.short	(.L_30 - .L_29)
.L_29:
        /*036c*/ 	.word	0x00000100
        /*0370*/ 	.word	0x00000001
        /*0374*/ 	.word	0x00000001


	//----- nvinfo : EIATTR_CRS_STACK_SIZE
	.align		4
.L_30:
        /*0378*/ 	.byte	0x04, 0x1e
        /*037a*/ 	.short	(.L_32 - .L_31)
.L_31:
        /*037c*/ 	.word	0x00000000


	//----- nvinfo : EIATTR_CBANK_PARAM_SIZE
	.align		4
.L_32:
        /*0380*/ 	.byte	0x03, 0x19
        /*0382*/ 	.short	0x03f0


	//----- nvinfo : EIATTR_PARAM_CBANK
	.align		4
        /*0384*/ 	.byte	0x04, 0x0a
        /*0386*/ 	.short	(.L_34 - .L_33)
	.align		4
.L_33:
        /*0388*/ 	.word	index@(.nv.constant0._ZN7cutlass13device_kernelINS_4conv6kernel13ConvUniversalINS1_16ConvProblemShapeILNS1_8OperatorE0ELi2EEENS1_10collective14CollectiveConvINS1_46MainloopSm90TmaGmmaWarpSpecializedImplicitGemmILS5_0ELi14ELi2EN4cute5tupleIJNSA_1CILi1EEESD_SD_EEENS1_36KernelImplicitTmaWarpSpecializedSm90ELi1EEENSB_IJNSC_ILi128EEESH_NSB_IJNSC_ILi64EEEEEEEEENS_12float_e4m3_tESL_NSA_8TiledMMAINSA_8MMA_AtomIJNSA_4SM904GMMA31MMA_64x128x32_F32E4M3E4M3_SS_TNILNSP_7ScaleInE1ELSR_1EEEEEENSA_6LayoutISE_NSB_IJNSC_ILi0EEESV_SV_EEEEENSB_IJNSA_10UnderscoreESY_SY_EEEEENS7_6detail26Sm90ImplicitGemmTileTraitsINSA_20SM90_TMA_LOAD_IM2COLENSA_14ComposedLayoutINSA_7SwizzleILi2ELi4ELi3EEENSA_18smem_ptr_flag_bitsILi8EEENSU_INSB_IJNSB_IJNSC_ILi8EEENSC_ILi16EEEEEENSB_IJSI_SD_EEENSB_IJSD_NSC_ILi14EEEEEEEEENSB_IJNSB_IJSI_NSC_ILi512EEEEEENSB_IJSD_SV_EEENSB_IJSV_NSC_ILi8192EEEEEEEEEEEEEvEENS12_INSA_13SM90_TMA_LOADES1N_vEEEENS_8epilogue10collective6detail29Sm90TmaWarpSpecializedAdapterINS1T_15DefaultEpilogueISL_NSB_IJNSB_IJlllEEESD_SV_EEES1Y_NS1S_6thread17LinearCombinationISL_Li1EffLNS1Z_9ScaleType4KindE0ELNS_15FloatRoundStyleE2ESL_EENS_4gemm15EpilogueDefaultEEEEEvvEEEEvNT_6ParamsE)
        /*038c*/ 	.short	0x0210
        /*038e*/ 	.short	0x03f0


	//----- nvinfo : EIATTR_SW_WAR
	.align		4
.L_34:
        /*0390*/ 	.byte	0x04, 0x36
        /*0392*/ 	.short	(.L_36 - .L_35)
.L_35:
        /*0394*/ 	.word	0x00000008
.L_36:


//--------------------- .nv.callgraph             --------------------------
	.section	.nv.callgraph,"",@"SHT_CUDA_CALLGRAPH"
	.align	4
	.sectionentsize	8
	.align		4
        /*0000*/ 	.word	0x00000000
	.align		4
        /*0004*/ 	.word	0xffffffff
	.align		4
        /*0008*/ 	.word	0x00000000
	.align		4
        /*000c*/ 	.word	0xfffffffe
	.align		4
        /*0010*/ 	.word	0x00000000
	.align		4
        /*0014*/ 	.word	0xfffffffd
	.align		4
        /*0018*/ 	.word	0x00000000
	.align		4
        /*001c*/ 	.word	0xfffffffc


//--------------------- .nv.constant4             --------------------------
	.section	.nv.constant4,"a",@progbits
	.align	8
	.align		8
.nv.constant4:
        /*0000*/ 	.dword	_ZN39_INTERNAL_f3a4cad0_4_k_cu_37fa0f61_37054cuda3std3__45__cpo5beginE
	.align		8
        /*0008*/ 	.dword	_ZN39_INTERNAL_f3a4cad0_4_k_cu_37fa0f61_37054cuda3std3__45__cpo3endE
	.align		8
        /*0010*/ 	.dword	_ZN39_INTERNAL_f3a4cad0_4_k_cu_37fa0f61_37054cuda3std3__45__cpo6cbeginE
	.align		8
        /*0018*/ 	.dword	_ZN39_INTERNAL_f3a4cad0_4_k_cu_37fa0f61_37054cuda3std3__45__cpo4cendE
	.align		8
        /*0020*/ 	.dword	_ZN39_INTERNAL_f3a4cad0_4_k_cu_37fa0f61_37054cuda3std3__441_GLOBAL__N__f3a4cad0_4_k_cu_37fa0f61_37056ignoreE
	.align		8
        /*0028*/ 	.dword	_ZN39_INTERNAL_f3a4cad0_4_k_cu_37fa0f61_37054cuda3std3__419piecewise_constructE
	.align		8
        /*0030*/ 	.dword	_ZN39_INTERNAL_f3a4cad0_4_k_cu_37fa0f61_37054cuda3std3__48in_placeE
	.align		8
        /*0038*/ 	.dword	_ZN39_INTERNAL_f3a4cad0_4_k_cu_37fa0f61_37054cuda3std6ranges3__45__cpo4swapE
	.align		8
        /*0040*/ 	.dword	_ZN39_INTERNAL_f3a4cad0_4_k_cu_37fa0f61_37054cuda3std6ranges3__45__cpo9iter_moveE
	.align		8
        /*0048*/ 	.dword	_ZN39_INTERNAL_f3a4cad0_4_k_cu_37fa0f61_37054cute7productE
	.align		8
        /*0050*/ 	.dword	_ZN39_INTERNAL_f3a4cad0_4_k_cu_37fa0f61_37054cute1_E


//--------------------- .text._ZN7cutlass13device_kernelINS_4conv6kernel13ConvUniversalINS1_16ConvProblemShapeILNS1_8OperatorE0ELi2EEENS1_10collective14CollectiveConvINS1_46MainloopSm90TmaGmmaWarpSpecializedImplicitGemmILS5_0ELi14ELi2EN4cute5tupleIJNSA_1CILi1EEESD_SD_EEENS1_36KernelImplicitTmaWarpSpecializedSm90ELi1EEENSB_IJNSC_ILi128EEESH_NSB_IJNSC_ILi64EEEEEEEEENS_12float_e4m3_tESL_NSA_8TiledMMAINSA_8MMA_AtomIJNSA_4SM904GMMA31MMA_64x128x32_F32E4M3E4M3_SS_TNILNSP_7ScaleInE1ELSR_1EEEEEENSA_6LayoutISE_NSB_IJNSC_ILi0EEESV_SV_EEEEENSB_IJNSA_10UnderscoreESY_SY_EEEEENS7_6detail26Sm90ImplicitGemmTileTraitsINSA_20SM90_TMA_LOAD_IM2COLENSA_14ComposedLayoutINSA_7SwizzleILi2ELi4ELi3EEENSA_18smem_ptr_flag_bitsILi8EEENSU_INSB_IJNSB_IJNSC_ILi8EEENSC_ILi16EEEEEENSB_IJSI_SD_EEENSB_IJSD_NSC_ILi14EEEEEEEEENSB_IJNSB_IJSI_NSC_ILi512EEEEEENSB_IJSD_SV_EEENSB_IJSV_NSC_ILi8192EEEEEEEEEEEEEvEENS12_INSA_13SM90_TMA_LOADES1N_vEEEENS_8epilogue10collective6detail29Sm90TmaWarpSpecializedAdapterINS1T_15DefaultEpilogueISL_NSB_IJNSB_IJlllEEESD_SV_EEES1Y_NS1S_6thread17LinearCombinationISL_Li1EffLNS1Z_9ScaleType4KindE0ELNS_15FloatRoundStyleE2ESL_EENS_4gemm15EpilogueDefaultEEEEEvvEEEEvNT_6ParamsE --------------------------
	.section	.text._ZN7cutlass13device_kernelINS_4conv6kernel13ConvUniversalINS1_16ConvProblemShapeILNS1_8OperatorE0ELi2EEENS1_10collective14CollectiveConvINS1_46MainloopSm90TmaGmmaWarpSpecializedImplicitGemmILS5_0ELi14ELi2EN4cute5tupleIJNSA_1CILi1EEESD_SD_EEENS1_36KernelImplicitTmaWarpSpecializedSm90ELi1EEENSB_IJNSC_ILi128EEESH_NSB_IJNSC_ILi64EEEEEEEEENS_12float_e4m3_tESL_NSA_8TiledMMAINSA_8MMA_AtomIJNSA_4SM904GMMA31MMA_64x128x32_F32E4M3E4M3_SS_TNILNSP_7ScaleInE1ELSR_1EEEEEENSA_6LayoutISE_NSB_IJNSC_ILi0EEESV_SV_EEEEENSB_IJNSA_10UnderscoreESY_SY_EEEEENS7_6detail26Sm90ImplicitGemmTileTraitsINSA_20SM90_TMA_LOAD_IM2COLENSA_14ComposedLayoutINSA_7SwizzleILi2ELi4ELi3EEENSA_18smem_ptr_flag_bitsILi8EEENSU_INSB_IJNSB_IJNSC_ILi8EEENSC_ILi16EEEEEENSB_IJSI_SD_EEENSB_IJSD_NSC_ILi14EEEEEEEEENSB_IJNSB_IJSI_NSC_ILi512EEEEEENSB_IJSD_SV_EEENSB_IJSV_NSC_ILi8192EEEEEEEEEEEEEvEENS12_INSA_13SM90_TMA_LOADES1N_vEEEENS_8epilogue10collective6detail29Sm90TmaWarpSpecializedAdapterINS1T_15DefaultEpilogueISL_NSB_IJNSB_IJlllEEESD_SV_EEES1Y_NS1S_6thread17LinearCombinationISL_Li1EffLNS1Z_9ScaleType4KindE0ELNS_15FloatRoundStyleE2ESL_EENS_4gemm15EpilogueDefaultEEEEEvvEEEEvNT_6ParamsE,"ax",@progbits
	.align	128
.text._ZN7cutlass13device_kernelINS_4conv6kernel13ConvUniversalINS1_16ConvProblemShapeILNS1_8OperatorE0ELi2EEENS1_10collective14CollectiveConvINS1_46MainloopSm90TmaGmmaWarpSpecializedImplicitGemmILS5_0ELi14ELi2EN4cute5tupleIJNSA_1CILi1EEESD_SD_EEENS1_36KernelImplicitTmaWarpSpecializedSm90ELi1EEENSB_IJNSC_ILi128EEESH_NSB_IJNSC_ILi64EEEEEEEEENS_12float_e4m3_tESL_NSA_8TiledMMAINSA_8MMA_AtomIJNSA_4SM904GMMA31MMA_64x128x32_F32E4M3E4M3_SS_TNILNSP_7ScaleInE1ELSR_1EEEEEENSA_6LayoutISE_NSB_IJNSC_ILi0EEESV_SV_EEEEENSB_IJNSA_10UnderscoreESY_SY_EEEEENS7_6detail26Sm90ImplicitGemmTileTraitsINSA_20SM90_TMA_LOAD_IM2COLENSA_14ComposedLayoutINSA_7SwizzleILi2ELi4ELi3EEENSA_18smem_ptr_flag_bitsILi8EEENSU_INSB_IJNSB_IJNSC_ILi8EEENSC_ILi16EEEEEENSB_IJSI_SD_EEENSB_IJSD_NSC_ILi14EEEEEEEEENSB_IJNSB_IJSI_NSC_ILi512EEEEEENSB_IJSD_SV_EEENSB_IJSV_NSC_ILi8192EEEEEEEEEEEEEvEENS12_INSA_13SM90_TMA_LOADES1N_vEEEENS_8epilogue10collective6detail29Sm90TmaWarpSpecializedAdapterINS1T_15DefaultEpilogueISL_NSB_IJNSB_IJlllEEESD_SV_EEES1Y_NS1S_6thread17LinearCombinationISL_Li1EffLNS1Z_9ScaleType4KindE0ELNS_15FloatRoundStyleE2ESL_EENS_4gemm15EpilogueDefaultEEEEEvvEEEEvNT_6ParamsE:
        .type           _ZN7cutlass13device_kernelINS_4conv6kernel13ConvUniversalINS1_16ConvProblemShapeILNS1_8OperatorE0ELi2EEENS1_10collective14CollectiveConvINS1_46MainloopSm90TmaGmmaWarpSpecializedImplicitGemmILS5_0ELi14ELi2EN4cute5tupleIJNSA_1CILi1EEESD_SD_EEENS1_36KernelImplicitTmaWarpSpecializedSm90ELi1EEENSB_IJNSC_ILi128EEESH_NSB_IJNSC_ILi64EEEEEEEEENS_12float_e4m3_tESL_NSA_8TiledMMAINSA_8MMA_AtomIJNSA_4SM904GMMA31MMA_64x128x32_F32E4M3E4M3_SS_TNILNSP_7ScaleInE1ELSR_1EEEEEENSA_6LayoutISE_NSB_IJNSC_ILi0EEESV_SV_EEEEENSB_IJNSA_10UnderscoreESY_SY_EEEEENS7_6detail26Sm90ImplicitGemmTileTraitsINSA_20SM90_TMA_LOAD_IM2COLENSA_14ComposedLayoutINSA_7SwizzleILi2ELi4ELi3EEENSA_18smem_ptr_flag_bitsILi8EEENSU_INSB_IJNSB_IJNSC_ILi8EEENSC_ILi16EEEEEENSB_IJSI_SD_EEENSB_IJSD_NSC_ILi14EEEEEEEEENSB_IJNSB_IJSI_NSC_ILi512EEEEEENSB_IJSD_SV_EEENSB_IJSV_NSC_ILi8192EEEEEEEEEEEEEvEENS12_INSA_13SM90_TMA_LOADES1N_vEEEENS_8epilogue10collective6detail29Sm90TmaWarpSpecializedAdapterINS1T_15DefaultEpilogueISL_NSB_IJNSB_IJlllEEESD_SV_EEES1Y_NS1S_6thread17LinearCombinationISL_Li1EffLNS1Z_9ScaleType4KindE0ELNS_15FloatRoundStyleE2ESL_EENS_4gemm15EpilogueDefaultEEEEEvvEEEEvNT_6ParamsE,@function
        .size           _ZN7cutlass13device_kernelINS_4conv6kernel13ConvUniversalINS1_16ConvProblemShapeILNS1_8OperatorE0ELi2EEENS1_10collective14CollectiveConvINS1_46MainloopSm90TmaGmmaWarpSpecializedImplicitGemmILS5_0ELi14ELi2EN4cute5tupleIJNSA_1CILi1EEESD_SD_EEENS1_36KernelImplicitTmaWarpSpecializedSm90ELi1EEENSB_IJNSC_ILi128EEESH_NSB_IJNSC_ILi64EEEEEEEEENS_12float_e4m3_tESL_NSA_8TiledMMAINSA_8MMA_AtomIJNSA_4SM904GMMA31MMA_64x128x32_F32E4M3E4M3_SS_TNILNSP_7ScaleInE1ELSR_1EEEEEENSA_6LayoutISE_NSB_IJNSC_ILi0EEESV_SV_EEEEENSB_IJNSA_10UnderscoreESY_SY_EEEEENS7_6detail26Sm90ImplicitGemmTileTraitsINSA_20SM90_TMA_LOAD_IM2COLENSA_14ComposedLayoutINSA_7SwizzleILi2ELi4ELi3EEENSA_18smem_ptr_flag_bitsILi8EEENSU_INSB_IJNSB_IJNSC_ILi8EEENSC_ILi16EEEEEENSB_IJSI_SD_EEENSB_IJSD_NSC_ILi14EEEEEEEEENSB_IJNSB_IJSI_NSC_ILi512EEEEEENSB_IJSD_SV_EEENSB_IJSV_NSC_ILi8192EEEEEEEEEEEEEvEENS12_INSA_13SM90_TMA_LOADES1N_vEEEENS_8epilogue10collective6detail29Sm90TmaWarpSpecializedAdapterINS1T_15DefaultEpilogueISL_NSB_IJNSB_IJlllEEESD_SV_EEES1Y_NS1S_6thread17LinearCombinationISL_Li1EffLNS1Z_9ScaleType4KindE0ELNS_15FloatRoundStyleE2ESL_EENS_4gemm15EpilogueDefaultEEEEEvvEEEEvNT_6ParamsE,(.L_x_302 - _ZN7cutlass13device_kernelINS_4conv6kernel13ConvUniversalINS1_16ConvProblemShapeILNS1_8OperatorE0ELi2EEENS1_10collective14CollectiveConvINS1_46MainloopSm90TmaGmmaWarpSpecializedImplicitGemmILS5_0ELi14ELi2EN4cute5tupleIJNSA_1CILi1EEESD_SD_EEENS1_36KernelImplicitTmaWarpSpecializedSm90ELi1EEENSB_IJNSC_ILi128EEESH_NSB_IJNSC_ILi64EEEEEEEEENS_12float_e4m3_tESL_NSA_8TiledMMAINSA_8MMA_AtomIJNSA_4SM904GMMA31MMA_64x128x32_F32E4M3E4M3_SS_TNILNSP_7ScaleInE1ELSR_1EEEEEENSA_6LayoutISE_NSB_IJNSC_ILi0EEESV_SV_EEEEENSB_IJNSA_10UnderscoreESY_SY_EEEEENS7_6detail26Sm90ImplicitGemmTileTraitsINSA_20SM90_TMA_LOAD_IM2COLENSA_14ComposedLayoutINSA_7SwizzleILi2ELi4ELi3EEENSA_18smem_ptr_flag_bitsILi8EEENSU_INSB_IJNSB_IJNSC_ILi8EEENSC_ILi16EEEEEENSB_IJSI_SD_EEENSB_IJSD_NSC_ILi14EEEEEEEEENSB_IJNSB_IJSI_NSC_ILi512EEEEEENSB_IJSD_SV_EEENSB_IJSV_NSC_ILi8192EEEEEEEEEEEEEvEENS12_INSA_13SM90_TMA_LOADES1N_vEEEENS_8epilogue10collective6detail29Sm90TmaWarpSpecializedAdapterINS1T_15DefaultEpilogueISL_NSB_IJNSB_IJlllEEESD_SV_EEES1Y_NS1S_6thread17LinearCombinationISL_Li1EffLNS1Z_9ScaleType4KindE0ELNS_15FloatRoundStyleE2ESL_EENS_4gemm15EpilogueDefaultEEEEEvvEEEEvNT_6ParamsE)
        .other          _ZN7cutlass13device_kernelINS_4conv6kernel13ConvUniversalINS1_16ConvProblemShapeILNS1_8OperatorE0ELi2EEENS1_10collective14CollectiveConvINS1_46MainloopSm90TmaGmmaWarpSpecializedImplicitGemmILS5_0ELi14ELi2EN4cute5tupleIJNSA_1CILi1EEESD_SD_EEENS1_36KernelImplicitTmaWarpSpecializedSm90ELi1EEENSB_IJNSC_ILi128EEESH_NSB_IJNSC_ILi64EEEEEEEEENS_12float_e4m3_tESL_NSA_8TiledMMAINSA_8MMA_AtomIJNSA_4SM904GMMA31MMA_64x128x32_F32E4M3E4M3_SS_TNILNSP_7ScaleInE1ELSR_1EEEEEENSA_6LayoutISE_NSB_IJNSC_ILi0EEESV_SV_EEEEENSB_IJNSA_10UnderscoreESY_SY_EEEEENS7_6detail26Sm90ImplicitGemmTileTraitsINSA_20SM90_TMA_LOAD_IM2COLENSA_14ComposedLayoutINSA_7SwizzleILi2ELi4ELi3EEENSA_18smem_ptr_flag_bitsILi8EEENSU_INSB_IJNSB_IJNSC_ILi8EEENSC_ILi16EEEEEENSB_IJSI_SD_EEENSB_IJSD_NSC_ILi14EEEEEEEEENSB_IJNSB_IJSI_NSC_ILi512EEEEEENSB_IJSD_SV_EEENSB_IJSV_NSC_ILi8192EEEEEEEEEEEEEvEENS12_INSA_13SM90_TMA_LOADES1N_vEEEENS_8epilogue10collective6detail29Sm90TmaWarpSpecializedAdapterINS1T_15DefaultEpilogueISL_NSB_IJNSB_IJlllEEESD_SV_EEES1Y_NS1S_6thread17LinearCombinationISL_Li1EffLNS1Z_9ScaleType4KindE0ELNS_15FloatRoundStyleE2ESL_EENS_4gemm15EpilogueDefaultEEEEEvvEEEEvNT_6ParamsE,@"STO_CUDA_ENTRY STV_DEFAULT"
_ZN7cutlass13device_kernelINS_4conv6kernel13ConvUniversalINS1_16ConvProblemShapeILNS1_8OperatorE0ELi2EEENS1_10collective14CollectiveConvINS1_46MainloopSm90TmaGmmaWarpSpecializedImplicitGemmILS5_0ELi14ELi2EN4cute5tupleIJNSA_1CILi1EEESD_SD_EEENS1_36KernelImplicitTmaWarpSpecializedSm90ELi1EEENSB_IJNSC_ILi128EEESH_NSB_IJNSC_ILi64EEEEEEEEENS_12float_e4m3_tESL_NSA_8TiledMMAINSA_8MMA_AtomIJNSA_4SM904GMMA31MMA_64x128x32_F32E4M3E4M3_SS_TNILNSP_7ScaleInE1ELSR_1EEEEEENSA_6LayoutISE_NSB_IJNSC_ILi0EEESV_SV_EEEEENSB_IJNSA_10UnderscoreESY_SY_EEEEENS7_6detail26Sm90ImplicitGemmTileTraitsINSA_20SM90_TMA_LOAD_IM2COLENSA_14ComposedLayoutINSA_7SwizzleILi2ELi4ELi3EEENSA_18smem_ptr_flag_bitsILi8EEENSU_INSB_IJNSB_IJNSC_ILi8EEENSC_ILi16EEEEEENSB_IJSI_SD_EEENSB_IJSD_NSC_ILi14EEEEEEEEENSB_IJNSB_IJSI_NSC_ILi512EEEEEENSB_IJSD_SV_EEENSB_IJSV_NSC_ILi8192EEEEEEEEEEEEEvEENS12_INSA_13SM90_TMA_LOADES1N_vEEEENS_8epilogue10collective6detail29Sm90TmaWarpSpecializedAdapterINS1T_15DefaultEpilogueISL_NSB_IJNSB_IJlllEEESD_SV_EEES1Y_NS1S_6thread17LinearCombinationISL_Li1EffLNS1Z_9ScaleType4KindE0ELNS_15FloatRoundStyleE2ESL_EENS_4gemm15EpilogueDefaultEEEEEvvEEEEvNT_6ParamsE:
[----:B------:R-:W-:Y:S01]  /*0000*/  LDC R1, c[0x0][0x28] ;  /* 0x00000a00ff017b82 */ /* 0x000fe20000000800 */
[----:B------:R-:W0:Y:S01]  /*0010*/  S2R R8, SR_TID.X ;  /* 0x0000000000087919 */ /* 0x000e220000002100 */
[----:B------:R-:W-:Y:S01]  /*0020*/  ELECT P0, URZ, PT ;  /* 0x00000000003f782f */ /* 0x000fe20003800000 */
[----:B------:R-:W-:Y:S01]  /*0030*/  BSSY B0, `(.L_x_0) ;  /* 0x000000f000007945 */ /* 0x000fe20003800000 */
[--C-:B0-----:R-:W-:Y:S02]  /*0040*/  SHF.R.U32.HI R0, RZ, 0x5, R8.reuse ;  /* 0x00000005ff007819 */ /* 0x101fe40000011608 */
[----:B------:R-:W-:-:S03]  /*0050*/  SHF.R.U32.HI R3, RZ, 0x7, R8 ;  /* 0x00000007ff037819 */ /* 0x000fc60000011608 */
[----:B------:R-:W0:Y:S04]  /*0060*/  SHFL.IDX PT, R2, R0, RZ, 0x1f ;  /* 0x00001fff00027589 */ /* 0x000e2800000e0000 */
[----:B------:R1:W2:Y:S01]  /*0070*/  SHFL.IDX PT, R7, R3, RZ, 0x1f ;  /* 0x00001fff03077589 */ /* 0x0002a200000e0000 */
[----:B0-----:R-:W-:-:S13]  /*0080*/  ISETP.NE.OR P0, PT, R2, RZ, !P0 ;  /* 0x000000ff0200720c */ /* 0x001fda0004705670 */
[----:B-12---:R-:W-:Y:S05]  /*0090*/  @P0 BRA `(.L_x_1) ;  /* 0x0000000000200947 */ /* 0x006fea0003800000 */
[----:B------:R-:W-:Y:S02]  /*00a0*/  ULDC.64 UR4, c[0x0][0x198] ;  /* 0x0000660000047ab9 */ /* 0x000fe40000000a00 */
[----:B------:R-:W-:Y:S02]  /*00b0*/  UIADD3 UR6, UP0, UR4, 0xf0, URZ ;  /* 0x000000f004067890 */ /* 0x000fe4000ff1e03f */
[----:B------:R-:W-:Y:S02]  /*00c0*/  UIADD3 UR4, UP1, UR4, 0x1f0, URZ ;  /* 0x000001f004047890 */ /* 0x000fe4000ff3e03f */
[----:B------:R-:W-:Y:S02]  /*00d0*/  UIADD3.X UR7, URZ, UR5, URZ, UP0, !UPT ;  /* 0x000000053f077290 */ /* 0x000fe400087fe43f */
[----:B------:R-:W-:-:S07]  /*00e0*/  UIADD3.X UR5, URZ, UR5, URZ, UP1, !UPT ;  /* 0x000000053f057290 */ /* 0x000fce0008ffe43f */
[----:B------:R0:W-:Y:S02]  /*00f0*/  UTMACCTL.PF [UR6] ;  /* 0x00000000060079b9 */ /* 0x0001e40008040000 */
[----:B------:R0:W-:Y:S02]  /*0100*/  UTMACCTL.PF [UR4] ;  /* 0x00000000040079b9 */ /* 0x0001e40008040000 */
[----:B0-----:R-:W-:Y:S01]  /*0110*/  NOP ;  /* 0x0000000000007918 */ /* 0x001fe20000000000 */
.L_x_1:
[----:B------:R-:W-:Y:S05]  /*0120*/  BSYNC B0 ;  /* 0x0000000000007941 */ /* 0x000fea0003800000 */
.L_x_0:
[----:B------:R-:W0:Y:S01]  /*0130*/  SHFL.IDX PT, R0, R0, RZ, 0x1f ;  /* 0x00001fff00007589 */ /* 0x000e2200000e0000 */
[----:B------:R-:W-:-:S04]  /*0140*/  SHF.R.S32.HI R3, RZ, 0x1f, R2 ;  /* 0x0000001fff037819 */ /* 0x000fc80000011402 */
[----:B------:R-:W-:Y:S02]  /*0150*/  LEA.HI R3, R3, R2, RZ, 0x2 ;  /* 0x0000000203037211 */ /* 0x000fe400078f10ff */
[----:B0-----:R-:W-:-:S13]  /*0160*/  ISETP.NE.AND P0, PT, R0, RZ, PT ;  /* 0x000000ff0000720c */ /* 0x001fda0003f05270 */
[----:B------:R-:W-:Y:S05]  /*0170*/  @P0 BRA `(.L_x_2) ;  /* 0x0000000000b40947 */ /* 0x000fea0003800000 */
[----:B------:R-:W-:Y:S01]  /*0180*/  ELECT P0, URZ, PT ;  /* 0x00000000003f782f */ /* 0x000fe20003800000 */
[----:B------:R-:W-:-:S12]  /*0190*/  BSSY B0, `(.L_x_2) ;  /* 0x000002b000007945 */ /* 0x000fd80003800000 */
[----:B------:R-:W-:Y:S05]  /*01a0*/  @!P0 BRA `(.L_x_3) ;  /* 0x0000000000a48947 */ /* 0x000fea0003800000 */
[----:B------:R-:W0:Y:S01]  /*01b0*/  S2UR UR8, SR_CgaCtaId ;  /* 0x00000000000879c3 */ /* 0x000e220000008800 */
[----:B------:R-:W-:Y:S01]  /*01c0*/  UMOV UR4, 0x400 ;  /* 0x0000040000047882 */ /* 0x000fe20000000000 */
[----:B------:R-:W-:Y:S01]  /*01d0*/  UMOV UR5, 0x1 ;  /* 0x0000000100057882 */ /* 0x000fe20000000000 */
[----:B------:R-:W-:Y:S02]  /*01e0*/  UMOV UR6, 0x80 ;  /* 0x0000008000067882 */ /* 0x000fe40000000000 */
[----:B------:R-:W-:-:S04]  /*01f0*/  UIADD3 UR6, -UR6, 0x100000, URZ ;  /* 0x0010000006067890 */ /* 0x000fc8000fffe13f */
[----:B------:R-:W-:Y:S02]  /*0200*/  USHF.L.U32 UR7, UR6, 0xb, URZ ;  /* 0x0000000b06077899 */ /* 0x000fe4000800063f */
[----:B------:R-:W-:Y:S02]  /*0210*/  USHF.L.U32 UR6, UR6, 0x1, URZ ;  /* 0x0000000106067899 */ /* 0x000fe4000800063f */
[----:B0-----:R-:W-:Y:S02]  /*0220*/  ULEA UR8, UR8, UR4, 0x18 ;  /* 0x0000000408087291 */ /* 0x001fe4000f8ec03f */
[----:B------:R-:W-:-:S04]  /*0230*/  UIADD3 UR4, -UR5, 0x100000, URZ ;  /* 0x0010000005047890 */ /* 0x000fc8000fffe13f */
[----:B------:R-:W-:Y:S02]  /*0240*/  USHF.L.U32 UR5, UR4, 0xb, URZ ;  /* 0x0000000b04057899 */ /* 0x000fe4000800063f */
[----:B------:R-:W-:Y:S01]  /*0250*/  USHF.L.U32 UR4, UR4, 0x1, URZ ;  /* 0x0000000104047899 */ /* 0x000fe2000800063f */
[----:B------:R-:W0:Y:S11]  /*0260*/  FENCE.VIEW.ASYNC.S ;  /* 0x00000000000073c6 */ /* 0x000e360000000000 */
[----:B0-----:R0:W1:Y:S01]  /*0270*/  SYNCS.EXCH.64 URZ, [UR8+0x38000], UR4 ;  /* 0x03800004083f75b2 */ /* 0x0010620008000100 */
[----:B------:R0:W2:Y:S01]  /*0280*/  SYNCS.EXCH.64 URZ, [UR8+0x38070], UR6 ;  /* 0x03807006083f75b2 */ /* 0x0000a20008000100 */
[----:B------:R0:W3:Y:S01]  /*0290*/  SYNCS.EXCH.64 URZ, [UR8+0x38008], UR4 ;  /* 0x03800804083f75b2 */ /* 0x0000e20008000100 */
[----:B------:R0:W4:Y:S01]  /*02a0*/  SYNCS.EXCH.64 URZ, [UR8+0x38078], UR6 ;  /* 0x03807806083f75b2 */ /* 0x0001220008000100 */
[----:B------:R0:W0:Y:S01]  /*02b0*/  SYNCS.EXCH.64 URZ, [UR8+0x38010], UR4 ;  /* 0x03801004083f75b2 */ /* 0x0000220008000100 */
        /* <DEDUP_REMOVED lines=23> */
[----:B-1234-:R-:W-:Y:S01]  /*0430*/  NOP ;  /* 0x0000000000007918 */ /* 0x01efe20000000000 */
.L_x_3:
[----:B0-----:R-:W-:Y:S05]  /*0440*/  BSYNC B0 ;  /* 0x0000000000007941 */ /* 0x001fea0003800000 */
.L_x_2:
[----:B------:R-:W-:Y:S01]  /*0450*/  ULDC.64 UR4, c[0x0][0x598] ;  /* 0x0001660000047ab9 */ /* 0x000fe20000000a00 */
[----:B------:R-:W-:Y:S01]  /*0460*/  LOP3.LUT R3, R3, 0xfffffffc, RZ, 0xc0, !PT ;  /* 0xfffffffc03037812 */ /* 0x000fe200078ec0ff */
[----:B------:R-:W-:Y:S01]  /*0470*/  NOP ;  /* 0x0000000000007918 */ /* 0x000fe20000000000 */
[----:B------:R-:W-:Y:S01]  /*0480*/  ISETP.NE.U32.AND P0, PT, RZ, UR4, PT ;  /* 0x00000004ff007c0c */ /* 0x000fe2000bf05070 */
[----:B------:R-:W-:Y:S01]  /*0490*/  NOP ;  /* 0x0000000000007918 */ /* 0x000fe20000000000 */
[----:B------:R-:W-:Y:S01]  /*04a0*/  BAR.SYNC.DEFER_BLOCKING 0x0 ;  /* 0x0000000000007b1d */ /* 0x000fe20000010000 */
[----:B------:R-:W-:Y:S01]  /*04b0*/  IMAD.IADD R6, R2, 0x1, -R3 ;  /* 0x0000000102067824 */ /* 0x000fe200078e0a03 */
[----:B------:R-:W-:Y:S02]  /*04c0*/  ISETP.NE.AND.EX P0, PT, RZ, UR5, PT, P0 ;  /* 0x00000005ff007c0c */ /* 0x000fe4000bf05300 */
[C---:B------:R-:W-:Y:S02]  /*04d0*/  ISETP.NE.AND P2, PT, R7.reuse, 0x1, PT ;  /* 0x000000010700780c */ /* 0x040fe40003f45270 */
[----:B------:R-:W-:Y:S01]  /*04e0*/  LOP3.LUT P1, RZ, R7, R6, RZ, 0xfc, !PT ;  /* 0x0000000607ff7212 */ /* 0x000fe2000782fcff */
[----:B------:R-:W-:-:S03]  /*04f0*/  ULDC.64 UR12, c[0x0][0x208] ;  /* 0x00008200000c7ab9 */ /* 0x000fc60000000a00 */
[----:B------:R-:W-:-:S04]  /*0500*/  SEL R3, RZ, 0x1, P1 ;  /* 0x00000001ff037807 */ /* 0x000fc80000800000 */
[----:B------:R-:W-:Y:S01]  /*0510*/  SEL R3, R3, 0x2, P2 ;  /* 0x0000000203037807 */ /* 0x000fe20001000000 */
[----:B------:R-:W-:Y:S06]  /*0520*/  @!P0 BRA `(.L_x_4) ;  /* 0x00000000001c8947 */ /* 0x000fec0003800000 */
[----:B------:R-:W0:Y:S02]  /*0530*/  LDC.64 R4, c[0x0][0x598] ;  /* 0x00016600ff047b82 */ /* 0x000e240000000a00 */
[----:B0-----:R-:W2:Y:S02]  /*0540*/  LDG.E.64 R4, desc[UR12][R4.64] ;  /* 0x0000000c04047981 */ /* 0x001ea4000c1e1b00 */
[----:B--2---:R-:W-:-:S04]  /*0550*/  ISETP.NE.U32.AND P0, PT, R4, RZ, PT ;  /* 0x000000ff0400720c */ /* 0x004fc80003f05070 */
[----:B------:R-:W-:-:S13]  /*0560*/  ISETP.NE.AND.EX P0, PT, R5, RZ, PT, P0 ;  /* 0x000000ff0500720c */ /* 0x000fda0003f05300 */
[----:B------:R-:W-:Y:S05]  /*0570*/  @!P0 BRA `(.L_x_4) ;  /* 0x0000000000088947 */ /* 0x000fea0003800000 */
[----:B------:R2:W5:Y:S01]  /*0580*/  LD.E R0, desc[UR12][R4.64] ;  /* 0x0000000c04007980 */ /* 0x000562000c101900 */
[----:B------:R-:W-:Y:S05]  /*0590*/  BRA `(.L_x_5) ;  /* 0x0000000000207947 */ /* 0x000fea0003800000 */
.L_x_4:
[----:B------:R-:W-:Y:S02]  /*05a0*/  ULDC.64 UR4, c[0x0][0x588] ;  /* 0x0001620000047ab9 */ /* 0x000fe40000000a00 */
[----:B------:R-:W-:-:S04]  /*05b0*/  ISETP.NE.U32.AND P0, PT, RZ, UR4, PT ;  /* 0x00000004ff007c0c */ /* 0x000fc8000bf05070 */
[----:B------:R-:W-:-:S13]  /*05c0*/  ISETP.NE.AND.EX P0, PT, RZ, UR5, PT, P0 ;  /* 0x00000005ff007c0c */ /* 0x000fda000bf05300 */
[----:B------:R-:W-:Y:S05]  /*05d0*/  @!P0 BRA `(.L_x_6) ;  /* 0x00000000000c8947 */ /* 0x000fea0003800000 */
[----:B------:R-:W0:Y:S02]  /*05e0*/  LDC.64 R4, c[0x0][0x588] ;  /* 0x00016200ff047b82 */ /* 0x000e240000000a00 */
[----:B0-----:R0:W5:Y:S01]  /*05f0*/  LDG.E R0, desc[UR12][R4.64] ;  /* 0x0000000c04007981 */ /* 0x001162000c1e1900 */
[----:B------:R-:W-:Y:S05]  /*0600*/  BRA `(.L_x_5) ;  /* 0x0000000000047947 */ /* 0x000fea0003800000 */
.L_x_6:
[----:B------:R-:W1:Y:S02]  /*0610*/  LDC R0, c[0x0][0x580] ;  /* 0x00016000ff007b82 */ /* 0x000e640000000800 */
.L_x_5:
[----:B------:R-:W-:Y:S02]  /*0620*/  ULDC.64 UR4, c[0x0][0x5a0] ;  /* 0x0001680000047ab9 */ /* 0x000fe40000000a00 */
[----:B------:R-:W-:-:S04]  /*0630*/  ISETP.NE.U32.AND P0, PT, RZ, UR4, PT ;  /* 0x00000004ff007c0c */ /* 0x000fc8000bf05070 */
[----:B------:R-:W-:-:S13]  /*0640*/  ISETP.NE.AND.EX P0, PT, RZ, UR5, PT, P0 ;  /* 0x00000005ff007c0c */ /* 0x000fda000bf05300 */
[----:B------:R-:W-:Y:S05]  /*0650*/  @!P0 BRA `(.L_x_7) ;  /* 0x00000000001c8947 */ /* 0x000fea0003800000 */
[----:B0-2---:R-:W0:Y:S02]  /*0660*/  LDC.64 R4, c[0x0][0x5a0] ;  /* 0x00016800ff047b82 */ /* 0x005e240000000a00 */
[----:B0-----:R-:W2:Y:S02]  /*0670*/  LDG.E.64 R4, desc[UR12][R4.64] ;  /* 0x0000000c04047981 */ /* 0x001ea4000c1e1b00 */
[----:B--2---:R-:W-:-:S04]  /*0680*/  ISETP.NE.U32.AND P0, PT, R4, RZ, PT ;  /* 0x000000ff0400720c */ /* 0x004fc80003f05070 */
[----:B------:R-:W-:-:S13]  /*0690*/  ISETP.NE.AND.EX P0, PT, R5, RZ, PT, P0 ;  /* 0x000000ff0500720c */ /* 0x000fda0003f05300 */
[----:B------:R-:W-:Y:S05]  /*06a0*/  @!P0 BRA `(.L_x_7) ;  /* 0x0000000000088947 */ /* 0x000fea0003800000 */
[----:B------:R0:W5:Y:S01]  /*06b0*/  LD.E R2, desc[UR12][R4.64] ;  /* 0x0000000c04027980 */ /* 0x000162000c101900 */
[----:B------:R-:W-:Y:S05]  /*06c0*/  BRA `(.L_x_8) ;  /* 0x0000000000207947 */ /* 0x000fea0003800000 */
.L_x_7:
[----:B------:R-:W-:Y:S02]  /*06d0*/  ULDC.64 UR4, c[0x0][0x590] ;  /* 0x0001640000047ab9 */ /* 0x000fe40000000a00 */
[----:B------:R-:W-:-:S04]  /*06e0*/  ISETP.NE.U32.AND P0, PT, RZ, UR4, PT ;  /* 0x00000004ff007c0c */ /* 0x000fc8000bf05070 */
[----:B------:R-:W-:-:S13]  /*06f0*/  ISETP.NE.AND.EX P0, PT, RZ, UR5, PT, P0 ;  /* 0x00000005ff007c0c */ /* 0x000fda000bf05300 */
[----:B------:R-:W-:Y:S05]  /*0700*/  @!P0 BRA `(.L_x_9) ;  /* 0x00000000000c8947 */ /* 0x000fea0003800000 */
[----:B0-2---:R-:W0:Y:S02]  /*0710*/  LDC.64 R4, c[0x0][0x590] ;  /* 0x00016400ff047b82 */ /* 0x005e240000000a00 */
[----:B0-----:R4:W5:Y:S01]  /*0720*/  LDG.E R2, desc[UR12][R4.64] ;  /* 0x0000000c04027981 */ /* 0x001962000c1e1900 */
[----:B------:R-:W-:Y:S05]  /*0730*/  BRA `(.L_x_8) ;  /* 0x0000000000047947 */ /* 0x000fea0003800000 */
.L_x_9:
[----:B------:R-:W3:Y:S02]  /*0740*/  LDC R2, c[0x0][0x584] ;  /* 0x00016100ff027b82 */ /* 0x000ee40000000800 */
.L_x_8:
[----:B0-2-4-:R-:W0:Y:S01]  /*0750*/  LDC R4, c[0x0][0x3c4] ;  /* 0x0000f100ff047b82 */ /* 0x015e220000000800 */
[----:B------:R-:W-:-:S07]  /*0760*/  ISETP.NE.AND P0, PT, R7, RZ, PT ;  /* 0x000000ff0700720c */ /* 0x000fce0003f05270 */
[----:B------:R-:W2:Y:S01]  /*0770*/  LDC.64 R10, c[0x0][0x3c8] ;  /* 0x0000f200ff0a7b82 */ /* 0x000ea20000000a00 */
[----:B0-----:R-:W-:-:S05]  /*0780*/  VIADD R4, R4, 0x3f ;  /* 0x0000003f04047836 */ /* 0x001fca0000000000 */
[----:B------:R-:W-:-:S04]  /*0790*/  SHF.R.S32.HI R5, RZ, 0x1f, R4 ;  /* 0x0000001fff057819 */ /* 0x000fc80000011404 */
[----:B------:R-:W-:-:S04]  /*07a0*/  LEA.HI R5, R5, R4, RZ, 0x6 ;  /* 0x0000000405057211 */ /* 0x000fc800078f30ff */
[----:B------:R-:W-:-:S05]  /*07b0*/  SHF.R.S32.HI R5, RZ, 0x6, R5 ;  /* 0x00000006ff057819 */ /* 0x000fca0000011405 */
[----:B--2---:R-:W-:-:S04]  /*07c0*/  IMAD R4, R5, R10, RZ ;  /* 0x0000000a05047224 */ /* 0x004fc800078e02ff */
[----:B------:R-:W-:Y:S01]  /*07d0*/  IMAD R4, R4, R11, RZ ;  /* 0x0000000b04047224 */ /* 0x000fe200078e02ff */
[----:B------:R-:W-:Y:S06]  /*07e0*/  @!P0 BRA `(.L_x_10) ;  /* 0x00000098006c8947 */ /* 0x000fec0003800000 */
[----:B------:R-:W-:-:S13]  /*07f0*/  ISETP.NE.AND P0, PT, R7, 0x1, PT ;  /* 0x000000010700780c */ /* 0x000fda0003f05270 */
[----:B------:R-:W-:Y:S05]  /*0800*/  @P0 EXIT ;  /* 0x000000000000094d */ /* 0x000fea0003800000 */
[----:B------:R-:W-:Y:S01]  /*0810*/  ISETP.GE.AND P0, PT, R4, 0x1, PT ;  /* 0x000000010400780c */ /* 0x000fe20003f06270 */
[----:B------:R-:W-:Y:S01]  /*0820*/  UMOV UR4, URZ ;  /* 0x0000003f00047c82 */ /* 0x000fe20008000000 */
[----:B------:R-:W-:Y:S02]  /*0830*/  CS2R R86, SRZ ;  /* 0x0000000000567805 */ /* 0x000fe4000001ff00 */
[----:B------:R-:W-:Y:S02]  /*0840*/  CS2R R88, SRZ ;  /* 0x0000000000587805 */ /* 0x000fe4000001ff00 */
[----:B------:R-:W-:Y:S02]  /*0850*/  CS2R R90, SRZ ;  /* 0x00000000005a7805 */ /* 0x000fe4000001ff00 */
[----:B------:R-:W-:Y:S02]  /*0860*/  CS2R R92, SRZ ;  /* 0x00000000005c7805 */ /* 0x000fe4000001ff00 */
[----:B------:R-:W-:-:S02]  /*0870*/  CS2R R94, SRZ ;  /* 0x00000000005e7805 */ /* 0x000fc4000001ff00 */
[----:B------:R-:W-:Y:S02]  /*0880*/  CS2R R96, SRZ ;  /* 0x0000000000607805 */ /* 0x000fe4000001ff00 */
        /* <DEDUP_REMOVED lines=57> */
[----:B------:R-:W-:Y:S01]  /*0c20*/  CS2R R84, SRZ ;  /* 0x0000000000547805 */ /* 0x000fe2000001ff00 */
[----:B------:R-:W-:Y:S06]  /*0c30*/  @!P0 BRA `(.L_x_11) ;  /* 0x0000000000988947 */ /* 0x000fec0003800000 */
[----:B------:R-:W-:-:S04]  /*0c40*/  LOP3.LUT R5, R3, 0x1, RZ, 0xfc, !PT ;  /* 0x0000000103057812 */ /* 0x000fc800078efcff */
[----:B------:R-:W-:-:S13]  /*0c50*/  ISETP.NE.AND P1, PT, R5, 0x3, PT ;  /* 0x000000030500780c */ /* 0x000fda0003f25270 */
[----:B------:R-:W-:Y:S05]  /*0c60*/  @!P1 BRA `(.L_x_12) ;  /* 0x0000000000049947 */ /* 0x000fea0003800000 */
[----:B------:R-:W-:Y:S01]  /*0c70*/  BPT.TRAP 0x1 ;  /* 0x000000040000795c */ /* 0x000fe20000300000 */
.L_x_12:
[----:B------:R-:W0:Y:S01]  /*0c80*/  S2UR UR5, SR_CgaCtaId ;  /* 0x00000000000579c3 */ /* 0x000e220000008800 */
[----:B------:R-:W-:Y:S01]  /*0c90*/  SHF.L.U32 R5, RZ, 0x1f, RZ ;  /* 0x0000001fff057819 */ /* 0x000fe200000006ff */
[----:B------:R-:W-:Y:S02]  /*0ca0*/  UMOV UR4, 0x400 ;  /* 0x0000040000047882 */ /* 0x000fe40000000000 */
[----:B0-----:R-:W-:-:S12]  /*0cb0*/  ULEA UR4, UR5, UR4, 0x18 ;  /* 0x0000000405047291 */ /* 0x001fd8000f8ec03f */
.L_x_13:
[----:B0-----:R-:W-:-:S04]  /*0cc0*/  IMAD.U32 R6, RZ, RZ, UR4 ;  /* 0x00000004ff067e24 */ /* 0x001fc8000f8e00ff */
[----:B------:R0:W2:Y:S03]  /*0cd0*/  SYNCS.PHASECHK.TRANS64.TRYWAIT P1, [R6+URZ+0x38000], R5 ;  /* 0x03800005060075a7 */ /* 0x0000a6000802017f */
[----:B--2---:R-:W-:Y:S05]  /*0ce0*/  @!P1 NANOSLEEP.SYNCS 0x989680 ;  /* 0x009896800000995d */ /* 0x004fea0003900000 */
[----:B------:R-:W2:Y:S02]  /*0cf0*/  @!P1 SYNCS.PHASECHK.TRANS64 P1, [R6+URZ+0x38000], R5 ;  /* 0x03800005060095a7 */ /* 0x000ea4000802007f */
[----:B--2---:R-:W-:Y:S05]  /*0d00*/  @!P1 BRA `(.L_x_13) ;  /* 0xfffffffc00ec9947 */ /* 0x004fea000383ffff */
[----:B------:R-:W-:Y:S01]  /*0d10*/  UIADD3 UR5, UR4, 0x1c000, URZ ;  /* 0x0001c00004057890 */ /* 0x000fe2000fffe03f */
[----:B------:R-:W-:Y:S01]  /*0d20*/  WARPGROUP.ARRIVE ;  /* 0x00000000000079c5 */ /* 0x000fe20000000000 */
[----:B------:R-:W-:Y:S02]  /*0d30*/  USHF.R.U32.HI UR4, URZ, 0x4, UR4 ;  /* 0x000000043f047899 */ /* 0x000fe40008011604 */
[----:B------:R-:W-:Y:S02]  /*0d40*/  USHF.R.U32.HI UR5, URZ, 0x4, UR5 ;  /* 0x000000043f057899 */ /* 0x000fe40008011605 */
[----:B------:R-:W-:Y:S02]  /*0d50*/  ULOP3.LUT UR4, UR4, 0x3fff, URZ, 0xc0, !UPT ;  /* 0x00003fff04047892 */ /* 0x000fe4000f8ec03f */
[----:B------:R-:W-:Y:S02]  /*0d60*/  ULOP3.LUT UR5, UR5, 0x3fff, URZ, 0xc0, !UPT ;  /* 0x00003fff05057892 */ /* 0x000fe4000f8ec03f */
[----:B------:R-:W-:-:S02]  /*0d70*/  ULOP3.LUT UR8, UR4, 0x10000, URZ, 0xfc, !UPT ;  /* 0x0001000004087892 */ /* 0x000fc4000f8efc3f */
[----:B------:R-:W-:Y:S01]  /*0d80*/  ULOP3.LUT UR9, UR5, 0x10000, URZ, 0xfc, !UPT ;  /* 0x0001000005097892 */ /* 0x000fe2000f8efc3f */
[----:B------:R-:W-:Y:S02]  /*0d90*/  UMOV UR7, 0x80000020 ;  /* 0x8000002000077882 */ /* 0x000fe40000000000 */
[----:B------:R-:W-:Y:S02]  /*0da0*/  UMOV UR5, 0x80000020 ;  /* 0x8000002000057882 */ /* 0x000fe40000000000 */
[----:B------:R-:W-:Y:S02]  /*0db0*/  UMOV UR4, UR8 ;  /* 0x0000000800047c82 */ /* 0x000fe40008000000 */
[----:B------:R-:W-:Y:S02]  /*0dc0*/  UMOV UR6, UR9 ;  /* 0x0000000900067c82 */ /* 0x000fe40008000000 */
[----:B------:R-:W-:Y:S01]  /*0dd0*/  QGMMA.64x128x32.F32.E4M3.E4M3 R88, gdesc[UR4], RZ, !UPT ;  /* 0x01e00000045879f3 */ /* 0x000fe2000c7008ff */
[----:B------:R-:W-:Y:S01]  /*0de0*/  UIADD3 UR4, UR8, 0x100, URZ ;  /* 0x0000010008047890 */ /* 0x000fe2000fffe03f */
[----:B------:R-:W-:-:S10]  /*0df0*/  UMOV UR5, 0x80000020 ;  /* 0x8000002000057882 */ /* 0x000fd40000000000 */
[----:B------:R-:W-:Y:S01]  /*0e00*/  QGMMA.64x128x32.F32.E4M3.E4M3 R24, gdesc[UR4], RZ, !UPT ;  /* 0x01e00000041879f3 */ /* 0x000fe2000c7008ff */
[----:B------:R-:W-:Y:S02]  /*0e10*/  UIADD3 UR4, UR8, 0x2, URZ ;  /* 0x0000000208047890 */ /* 0x000fe4000fffe03f */
[----:B------:R-:W-:Y:S01]  /*0e20*/  UIADD3 UR6, UR9, 0x2, URZ ;  /* 0x0000000209067890 */ /* 0x000fe2000fffe03f */
[----:B------:R-:W-:Y:S01]  /*0e30*/  UMOV UR5, 0x80000020 ;  /* 0x8000002000057882 */ /* 0x000fe20000000000 */
[----:B------:R-:W-:-:S07]  /*0e40*/  UMOV UR7, 0x80000020 ;  /* 0x8000002000077882 */ /* 0x000fce0000000000 */
[----:B------:R-:W-:Y:S01]  /*0e50*/  QGMMA.64x128x32.F32.E4M3.E4M3 R88, gdesc[UR4], R88 ;  /* 0x01e00000045879f3 */ /* 0x000fe20008700858 */
[----:B------:R-:W-:Y:S01]  /*0e60*/  UIADD3 UR4, UR8, 0x102, URZ ;  /* 0x0000010208047890 */ /* 0x000fe2000fffe03f */
[----:B------:R-:W-:-:S10]  /*0e70*/  UMOV UR5, 0x80000020 ;  /* 0x8000002000057882 */ /* 0x000fd40000000000 */
[----:B------:R-:W-:Y:S01]  /*0e80*/  QGMMA.64x128x32.F32.E4M3.E4M3 R24, gdesc[UR4], R24, gsb0 ;  /* 0x01e00000041879f3 */ /* 0x000fe20008000818 */
[----:B------:R-:W-:-:S05]  /*0e90*/  UMOV UR4, 0x1 ;  /* 0x0000000100047882 */ /* 0x000fca0000000000 */
.L_x_11:
[----:B0-----:R-:W-:-:S05]  /*0ea0*/  VIMNMX R5, R4, 0x1, PT ;  /* 0x0000000104057848 */ /* 0x001fca0003fe0100 */
[----:B------:R-:W-:-:S05]  /*0eb0*/  IMAD.IADD R6, R4, 0x1, -R5 ;  /* 0x0000000104067824 */ /* 0x000fca00078e0a05 */
[----:B------:R-:W-:-:S13]  /*0ec0*/  ISETP.GE.AND P1, PT, R6, 0x1, PT ;  /* 0x000000010600780c */ /* 0x000fda0003f26270 */
[----:B------:R-:W-:Y:S05]  /*0ed0*/  @!P1 BRA `(.L_x_14) ;  /* 0x0000000400089947 */ /* 0x000fea0003800000 */
[----:B------:R-:W0:Y:S01]  /*0ee0*/  S2UR UR6, SR_CgaCtaId ;  /* 0x00000000000679c3 */ /* 0x000e220000008800 */
[----:B------:R-:W-:Y:S01]  /*0ef0*/  UMOV UR5, 0x400 ;  /* 0x0000040000057882 */ /* 0x000fe20000000000 */
[----:B------:R-:W-:Y:S01]  /*0f00*/  LOP3.LUT R9, R3, 0x1, RZ, 0xfc, !PT ;  /* 0x0000000103097812 */ /* 0x000fe200078efcff */
[----:B------:R-:W-:Y:S01]  /*0f10*/  IMAD.MOV.U32 R7, RZ, RZ, RZ ;  /* 0x000000ffff077224 */ /* 0x000fe200078e00ff */
[----:B------:R-:W-:Y:S01]  /*0f20*/  UISETP.NE.U32.AND UP0, UPT, UR4, URZ, UPT ;  /* 0x0000003f0400728c */ /* 0x000fe2000bf05070 */
[----:B------:R-:W-:Y:S01]  /*0f30*/  IMAD.MOV.U32 R4, RZ, RZ, R6 ;  /* 0x000000ffff047224 */ /* 0x000fe200078e0006 */
[----:B0-----:R-:W-:-:S04]  /*0f40*/  ULEA UR14, UR6, UR5, 0x18 ;  /* 0x00000005060e7291 */ /* 0x001fc8000f8ec03f */
[----:B------:R-:W-:Y:S02]  /*0f50*/  UIADD3 UR6, UR14, 0x1c000, URZ ;  /* 0x0001c0000e067890 */ /* 0x000fe4000fffe03f */
[----:B------:R-:W-:Y:S02]  /*0f60*/  USHF.R.U32.HI UR5, URZ, 0x4, UR14 ;  /* 0x000000043f057899 */ /* 0x000fe4000801160e */
[----:B------:R-:W-:Y:S02]  /*0f70*/  USHF.R.U32.HI UR6, URZ, 0x4, UR6 ;  /* 0x000000043f067899 */ /* 0x000fe40008011606 */
[----:B------:R-:W-:Y:S02]  /*0f80*/  ULOP3.LUT UR5, UR5, 0x3fff, URZ, 0xc0, !UPT ;  /* 0x00003fff05057892 */ /* 0x000fe4000f8ec03f */
[----:B------:R-:W-:Y:S02]  /*0f90*/  ULOP3.LUT UR6, UR6, 0x3fff, URZ, 0xc0, !UPT ;  /* 0x00003fff06067892 */ /* 0x000fe4000f8ec03f */
[----:B------:R-:W-:-:S02]  /*0fa0*/  ULOP3.LUT UR15, UR5, 0x10000, URZ, 0xfc, !UPT ;  /* 0x00010000050f7892 */ /* 0x000fc4000f8efc3f */
[----:B------:R-:W-:Y:S01]  /*0fb0*/  ULOP3.LUT UR16, UR6, 0x10000, URZ, 0xfc, !UPT ;  /* 0x0001000006107892 */ /* 0x000fe2000f8efc3f */
[----:B------:R-:W-:-:S11]  /*0fc0*/  UMOV UR5, URZ ;  /* 0x0000003f00057c82 */ /* 0x000fd60008000000 */
.L_x_19:
[----:B------:R-:W-:-:S13]  /*0fd0*/  ISETP.NE.AND P2, PT, R9, 0x3, PT ;  /* 0x000000030900780c */ /* 0x000fda0003f45270 */
[----:B0-----:R-:W-:Y:S05]  /*0fe0*/  @!P2 BRA `(.L_x_15) ;  /* 0x000000000004a947 */ /* 0x001fea0003800000 */
[----:B------:R-:W-:Y:S01]  /*0ff0*/  BPT.TRAP 0x1 ;  /* 0x000000040000795c */ /* 0x000fe20000300000 */
.L_x_15:
[----:B------:R-:W-:Y:S01]  /*1000*/  SHF.L.U32 R5, R7, 0x1f, RZ ;  /* 0x0000001f07057819 */ /* 0x000fe200000006ff */
[----:B------:R-:W-:-:S12]  /*1010*/  ULEA UR6, UR4, UR14, 0x3 ;  /* 0x0000000e04067291 */ /* 0x000fd8000f8e183f */
.L_x_16:
[----:B0-----:R-:W-:-:S04]  /*1020*/  IMAD.U32 R8, RZ, RZ, UR6 ;  /* 0x00000006ff087e24 */ /* 0x001fc8000f8e00ff */
[----:B------:R0:W2:Y:S03]  /*1030*/  SYNCS.PHASECHK.TRANS64.TRYWAIT P1, [R8+URZ+0x38000], R5 ;  /* 0x03800005080075a7 */ /* 0x0000a6000802017f */
[----:B--2---:R-:W-:Y:S05]  /*1040*/  @!P1 NANOSLEEP.SYNCS 0x989680 ;  /* 0x009896800000995d */ /* 0x004fea0003900000 */
[----:B------:R-:W2:Y:S02]  /*1050*/  @!P1 SYNCS.PHASECHK.TRANS64 P1, [R8+URZ+0x38000], R5 ;  /* 0x03800005080095a7 */ /* 0x000ea4000802007f */
[----:B--2---:R-:W-:Y:S05]  /*1060*/  @!P1 BRA `(.L_x_16) ;  /* 0xfffffffc00ec9947 */ /* 0x004fea000383ffff */
[----:B------:R-:W-:Y:S01]  /*1070*/  ULEA UR6, UR4, UR15, 0x9 ;  /* 0x0000000f04067291 */ /* 0x000fe2000f8e483f */
[----:B------:R-:W-:Y:S01]  /*1080*/  WARPGROUP.ARRIVE ;  /* 0x00000000000079c5 */ /* 0x000fe20000000000 */
[----:B------:R-:W-:Y:S01]  /*1090*/  ULEA UR7, UR4, UR16, 0x9 ;  /* 0x0000001004077291 */ /* 0x000fe2000f8e483f */
[----:B------:R-:W-:Y:S01]  /*10a0*/  UMOV UR9, 0x80000020 ;  /* 0x8000002000097882 */ /* 0x000fe20000000000 */
[----:B------:R-:W-:-:S03]  /*10b0*/  UMOV UR11, 0x80000020 ;  /* 0x80000020000b7882 */ /* 0x000fc60000000000 */
[----:B------:R-:W-:Y:S02]  /*10c0*/  UMOV UR8, UR6 ;  /* 0x0000000600087c82 */ /* 0x000fe40008000000 */
[----:B------:R-:W-:Y:S02]  /*10d0*/  UMOV UR10, UR7 ;  /* 0x00000007000a7c82 */ /* 0x000fe40008000000 */
[----:B------:R-:W-:Y:S01]  /*10e0*/  QGMMA.64x128x32.F32.E4M3.E4M3 R88, gdesc[UR8], R88, UP0 ;  /* 0x01e00000085879f3 */ /* 0x000fe2000bf00858 */
[----:B------:R-:W-:Y:S01]  /*10f0*/  UIADD3 UR8, UR6, 0x100, URZ ;  /* 0x0000010006087890 */ /* 0x000fe2000fffe03f */
[----:B------:R-:W-:-:S10]  /*1100*/  UMOV UR9, 0x80000020 ;  /* 0x8000002000097882 */ /* 0x000fd40000000000 */
[----:B------:R-:W-:Y:S01]  /*1110*/  QGMMA.64x128x32.F32.E4M3.E4M3 R24, gdesc[UR8], R24, UP0 ;  /* 0x01e00000081879f3 */ /* 0x000fe2000bf00818 */
[----:B------:R-:W-:Y:S02]  /*1120*/  UIADD3 UR8, UR6, 0x2, URZ ;  /* 0x0000000206087890 */ /* 0x000fe4000fffe03f */
[----:B------:R-:W-:Y:S01]  /*1130*/  UIADD3 UR10, UR7, 0x2, URZ ;  /* 0x00000002070a7890 */ /* 0x000fe2000fffe03f */
[----:B------:R-:W-:Y:S01]  /*1140*/  UMOV UR9, 0x80000020 ;  /* 0x8000002000097882 */ /* 0x000fe20000000000 */
[----:B------:R-:W-:-:S07]  /*1150*/  UMOV UR11, 0x80000020 ;  /* 0x80000020000b7882 */ /* 0x000fce0000000000 */
[----:B------:R-:W-:Y:S01]  /*1160*/  QGMMA.64x128x32.F32.E4M3.E4M3 R88, gdesc[UR8], R88 ;  /* 0x01e00000085879f3 */ /* 0x000fe20008700858 */
[----:B------:R-:W-:Y:S01]  /*1170*/  UIADD3 UR8, UR6, 0x102, URZ ;  /* 0x0000010206087890 */ /* 0x000fe2000fffe03f */
[----:B------:R-:W-:-:S10]  /*1180*/  UMOV UR9, 0x80000020 ;  /* 0x8000002000097882 */ /* 0x000fd40000000000 */
[----:B------:R-:W-:Y:S03]  /*1190*/  QGMMA.64x128x32.F32.E4M3.E4M3 R24, gdesc[UR8], R24, gsb0 ;  /* 0x01e00000081879f3 */ /* 0x000fe60008000818 */
[----:B------:R-:W-:Y:S02]  /*11a0*/  WARPGROUP.DEPBAR.LE gsb0, 0x1 ;  /* 0x00008000000079c5 */ /* 0x000fe40000010100 */
[----:B------:R-:W-:Y:S05]  /*11b0*/  @!P2 BRA `(.L_x_17) ;  /* 0x000000000004a947 */ /* 0x000fea0003800000 */
[----:B------:R-:W-:Y:S01]  /*11c0*/  BPT.TRAP 0x1 ;  /* 0x000000040000795c */ /* 0x000fe20000300000 */
.L_x_17:
[----:B------:R-:W-:Y:S01]  /*11d0*/  ULEA UR6, UR5, UR14, 0x3 ;  /* 0x0000000e05067291 */ /* 0x000fe2000f8e183f */
[----:B------:R-:W-:-:S03]  /*11e0*/  ISETP.GT.U32.AND P1, PT, R3, 0x1, PT ;  /* 0x000000010300780c */ /* 0x000fc60003f24070 */
[----:B------:R-:W-:-:S04]  /*11f0*/  UIADD3 UR6, UR6, 0x38070, URZ ;  /* 0x0003807006067890 */ /* 0x000fc8000fffe03f */
[----:B------:R-:W-:-:S09]  /*1200*/  UPRMT UR6, URZ, 0x654, UR6 ;  /* 0x000006543f067896 */ /* 0x000fd20008000006 */
[----:B------:R-:W-:Y:S01]  /*1210*/  SYNCS.ARRIVE.TRANS64.RED.A1T0 RZ, [UR6], RZ ;  /* 0x000000ffffff79a7 */ /* 0x000fe20008100406 */
[----:B------:R-:W-:Y:S05]  /*1220*/  @P1 BRA `(.L_x_18) ;  /* 0x0000000000041947 */ /* 0x000fea0003800000 */
[----:B------:R-:W-:Y:S01]  /*1230*/  BPT.TRAP 0x1 ;  /* 0x000000040000795c */ /* 0x000fe20000300000 */
.L_x_18:
[----:B------:R-:W-:Y:S01]  /*1240*/  UIADD3 UR4, UR4, 0x1, URZ ;  /* 0x0000000104047890 */ /* 0x000fe2000fffe03f */
[C---:B------:R-:W-:Y:S01]  /*1250*/  ISETP.GT.AND P1, PT, R4.reuse, 0x1, PT ;  /* 0x000000010400780c */ /* 0x040fe20003f24270 */
[----:B------:R-:W-:Y:S01]  /*1260*/  UIADD3 UR5, UR5, 0x1, URZ ;  /* 0x0000000105057890 */ /* 0x000fe2000fffe03f */
[----:B------:R-:W-:Y:S01]  /*1270*/  VIADD R4, R4, 0xffffffff ;  /* 0xffffffff04047836 */ /* 0x000fe20000000000 */
[----:B------:R-:W-:Y:S02]  /*1280*/  UISETP.NE.AND UP0, UPT, UR4, 0xe, UPT ;  /* 0x0000000e0400788c */ /* 0x000fe4000bf05270 */
[----:B------:R-:W-:Y:S02]  /*1290*/  UISETP.NE.AND UP1, UPT, UR5, 0xe, UPT ;  /* 0x0000000e0500788c */ /* 0x000fe4000bf25270 */
[----:B------:R-:W-:Y:S02]  /*12a0*/  USEL UR6, URZ, 0x1, UP0 ;  /* 0x000000013f067887 */ /* 0x000fe40008000000 */
[----:B------:R-:W-:-:S02]  /*12b0*/  USEL UR4, UR4, URZ, UP0 ;  /* 0x0000003f04047287 */ /* 0x000fc40008000000 */
[----:B------:R-:W-:Y:S02]  /*12c0*/  USEL UR5, UR5, URZ, UP1 ;  /* 0x0000003f05057287 */ /* 0x000fe40008800000 */
[----:B------:R-:W-:Y:S01]  /*12d0*/  UPLOP3.LUT UP0, UPT, UPT, UPT, UPT, 0x80, 0x0 ;  /* 0x000000000000789c */ /* 0x000fe20003f0f070 */
[----:B------:R-:W-:Y:S01]  /*12e0*/  LOP3.LUT R7, R7, UR6, RZ, 0x3c, !PT ;  /* 0x0000000607077c12 */ /* 0x000fe2000f8e3cff */
[----:B------:R-:W-:Y:S09]  /*12f0*/  @P1 BRA `(.L_x_19) ;  /* 0xfffffffc00341947 */ /* 0x000ff2000383ffff */
.L_x_14:
[----:B------:R-:W-:Y:S02]  /*1300*/  WARPGROUP.DEPBAR.LE gsb0, 0x0 ;  /* 0x00008000000079c5 */ /* 0x000fe40000010000 */
[----:B------:R-:W-:Y:S05]  /*1310*/  @!P0 BRA `(.L_x_20) ;  /* 0x0000000000488947 */ /* 0x000fea0003800000 */
[----:B------:R-:W-:-:S04]  /*1320*/  LOP3.LUT R4, R3, 0x1, RZ, 0xfc, !PT ;  /* 0x0000000103047812 */ /* 0x000fc800078efcff */
[----:B------:R-:W-:-:S13]  /*1330*/  ISETP.NE.AND P0, PT, R4, 0x3, PT ;  /* 0x000000030400780c */ /* 0x000fda0003f05270 */
[----:B------:R-:W-:Y:S05]  /*1340*/  @!P0 BRA `(.L_x_21) ;  /* 0x0000000000048947 */ /* 0x000fea0003800000 */
[----:B------:R-:W-:Y:S01]  /*1350*/  BPT.TRAP 0x1 ;  /* 0x000000040000795c */ /* 0x000fe20000300000 */
.L_x_21:
[----:B------:R-:W2:Y:S01]  /*1360*/  S2R R7, SR_CgaCtaId ;  /* 0x0000000000077919 */ /* 0x000ea20000008800 */
[----:B------:R-:W-:Y:S02]  /*1370*/  SHF.R.U32.HI R4, RZ, 0x1, R6 ;  /* 0x00000001ff047819 */ /* 0x000fe40000011606 */
[----:B------:R-:W-:-:S03]  /*1380*/  ISETP.GT.U32.AND P0, PT, R3, 0x1, PT ;  /* 0x000000010300780c */ /* 0x000fc60003f04070 */
[----:B0-----:R-:W-:Y:S01]  /*1390*/  IMAD.WIDE.U32 R4, R4, -0x6db6db6d, RZ ;  /* 0x9249249304047825 */ /* 0x001fe200078e00ff */
[----:B------:R-:W-:-:S04]  /*13a0*/  MOV R4, 0x400 ;  /* 0x0000040000047802 */ /* 0x000fc80000000f00 */
[----:B------:R-:W-:-:S05]  /*13b0*/  SHF.R.U32.HI R5, RZ, 0x2, R5 ;  /* 0x00000002ff057819 */ /* 0x000fca0000011605 */
[----:B------:R-:W-:Y:S01]  /*13c0*/  IMAD R6, R5, -0xe, R6 ;  /* 0xfffffff205067824 */ /* 0x000fe200078e0206 */
[----:B--2---:R-:W-:-:S05]  /*13d0*/  LEA R7, R7, R4, 0x18 ;  /* 0x0000000407077211 */ /* 0x004fca00078ec0ff */
[----:B------:R-:W-:-:S04]  /*13e0*/  IMAD R6, R6, 0x8, R7 ;  /* 0x0000000806067824 */ /* 0x000fc800078e0207 */
[----:B------:R-:W-:-:S05]  /*13f0*/  VIADD R6, R6, 0x38070 ;  /* 0x0003807006067836 */ /* 0x000fca0000000000 */
[----:B------:R-:W-:-:S04]  /*1400*/  PRMT R6, RZ, 0x654, R6 ;  /* 0x00000654ff067816 */ /* 0x000fc80000000006 */
[----:B------:R2:W-:Y:S01]  /*1410*/  SYNCS.ARRIVE.TRANS64.RED.A1T0 RZ, [R6+URZ], RZ ;  /* 0x000000ff06ff79a7 */ /* 0x0005e2000810043f */
[----:B------:R-:W-:Y:S05]  /*1420*/  @P0 BRA `(.L_x_20) ;  /* 0x0000000000040947 */ /* 0x000fea0003800000 */
[----:B------:R-:W-:Y:S01]  /*1430*/  BPT.TRAP 0x1 ;  /* 0x000000040000795c */ /* 0x000fe20000300000 */
.L_x_20:
[----:B------:R-:W4:Y:S01]  /*1440*/  S2R R4, SR_TID.X ;  /* 0x0000000000047919 */ /* 0x000f220000002100 */
[----:B------:R-:W-:Y:S01]  /*1450*/  ULDC.64 UR4, c[0x0][0x280] ;  /* 0x0000a00000047ab9 */ /* 0x000fe20000000a00 */
[----:B------:R-:W0:Y:S01]  /*1460*/  S2R R12, SR_CTAID.Y ;  /* 0x00000000000c7919 */ /* 0x000e220000002600 */
[----:B------:R-:W1:Y:S01]  /*1470*/  S2R R13, SR_CTAID.X ;  /* 0x00000000000d7919 */ /* 0x000e620000002500 */
[----:B----4-:R-:W-:-:S04]  /*1480*/  SHF.R.S32.HI R3, RZ, 0x1f, R4 ;  /* 0x0000001fff037819 */ /* 0x010fc80000011404 */
[----:B------:R-:W-:Y:S01]  /*1490*/  LEA.HI R3, R3, R4, RZ, 0x7 ;  /* 0x0000000403037211 */ /* 0x000fe200078f38ff */
[----:B0-----:R-:W-:-:S03]  /*14a0*/  IMAD.SHL.U32 R12, R12, 0x80, RZ ;  /* 0x000000800c0c7824 */ /* 0x001fc600078e00ff */
[----:B------:R-:W-:Y:S01]  /*14b0*/  LOP3.LUT R3, R3, 0xffffff80, RZ, 0xc0, !PT ;  /* 0xffffff8003037812 */ /* 0x000fe200078ec0ff */
[----:B-1----:R-:W-:Y:S01]  /*14c0*/  IMAD.SHL.U32 R14, R13, 0x80, RZ ;  /* 0x000000800d0e7824 */ /* 0x002fe200078e00ff */
[----:B------:R-:W-:-:S03]  /*14d0*/  ISETP.GE.AND P0, PT, R12, UR5, PT ;  /* 0x000000050c007c0c */ /* 0x000fc6000bf06270 */
[----:B------:R-:W-:Y:S01]  /*14e0*/  IMAD.IADD R3, R4, 0x1, -R3 ;  /* 0x0000000104037824 */ /* 0x000fe200078e0a03 */
[----:B------:R-:W-:-:S04]  /*14f0*/  ISETP.GE.OR P0, PT, R14, UR4, P0 ;  /* 0x000000040e007c0c */ /* 0x000fc80008706670 */
[----:B------:R-:W-:-:S04]  /*1500*/  SHF.R.S32.HI R4, RZ, 0x1f, R3 ;  /* 0x0000001fff047819 */ /* 0x000fc80000011403 */
[----:B------:R-:W-:-:S04]  /*1510*/  LEA.HI R5, R4, R3, RZ, 0x2 ;  /* 0x0000000304057211 */ /* 0x000fc800078f10ff */
[--C-:B------:R-:W-:Y:S02]  /*1520*/  SHF.R.S32.HI R10, RZ, 0x2, R5.reuse ;  /* 0x00000002ff0a7819 */ /* 0x100fe40000011405 */
[----:B------:R-:W-:-:S04]  /*1530*/  SHF.R.S32.HI R7, RZ, 0x1f, R5 ;  /* 0x0000001fff077819 */ /* 0x000fc80000011405 */
[----:B------:R-:W-:Y:S01]  /*1540*/  LEA.HI R7, R7, R10, RZ, 0x3 ;  /* 0x0000000a07077211 */ /* 0x000fe200078f18ff */
[----:B------:R-:W-:Y:S06]  /*1550*/  @P0 EXIT ;  /* 0x000000000000094d */ /* 0x000fec0003800000 */
[----:B------:R-:W-:Y:S01]  /*1560*/  LOP3.LUT R7, R7, 0xfffffff8, RZ, 0xc0, !PT ;  /* 0xfffffff807077812 */ /* 0x000fe200078ec0ff */
[----:B------:R-:W0:Y:S01]  /*1570*/  LDC.64 R8, c[0x0][0x5d0] ;  /* 0x00017400ff087b82 */ /* 0x000e220000000a00 */
[----:B--2---:R-:W-:Y:S02]  /*1580*/  LOP3.LUT R6, R5, 0x7ffffffc, RZ, 0xc0, !PT ;  /* 0x7ffffffc05067812 */ /* 0x004fe400078ec0ff */
[----:B------:R-:W-:Y:S01]  /*1590*/  LEA.HI R4, R4, R3, RZ, 0x5 ;  /* 0x0000000304047211 */ /* 0x000fe200078f28ff */
[----:B------:R-:W-:Y:S02]  /*15a0*/  IMAD.IADD R10, R10, 0x1, -R7 ;  /* 0x000000010a0a7824 */ /* 0x000fe400078e0a07 */
[----:B------:R-:W-:-:S03]  /*15b0*/  IMAD.IADD R6, R3, 0x1, -R6 ;  /* 0x0000000103067824 */ /* 0x000fc600078e0a06 */
[--C-:B------:R-:W-:Y:S01]  /*15c0*/  SHF.R.S32.HI R11, RZ, 0x1f, R10.reuse ;  /* 0x0000001fff0b7819 */ /* 0x100fe2000001140a */
[----:B------:R-:W-:Y:S02]  /*15d0*/  IMAD.SHL.U32 R3, R6, 0x2, RZ ;  /* 0x0000000206037824 */ /* 0x000fe400078e00ff */
[----:B------:R-:W-:Y:S01]  /*15e0*/  IMAD.WIDE R6, R13, 0x80, R10 ;  /* 0x000000800d067825 */ /* 0x000fe200078e020a */
[----:B------:R-:W-:Y:S02]  /*15f0*/  SHF.R.S32.HI R11, RZ, 0x5, R4 ;  /* 0x00000005ff0b7819 */ /* 0x000fe40000011404 */
[----:B------:R-:W-:Y:S02]  /*1600*/  SHF.R.S32.HI R5, RZ, 0x1f, R3 ;  /* 0x0000001fff057819 */ /* 0x000fe40000011403 */
[----:B------:R-:W-:Y:S01]  /*1610*/  IADD3 R4, P0, R12, R3, RZ ;  /* 0x000000030c047210 */ /* 0x000fe20007f1e0ff */
[----:B------:R-:W-:Y:S01]  /*1620*/  IMAD.WIDE R6, R11, 0x10, R6 ;  /* 0x000000100b067825 */ /* 0x000fe200078e0206 */
[----:B------:R-:W-:-:S02]  /*1630*/  IADD3 R3, -R3, UR5, -R12 ;  /* 0x0000000503037c10 */ /* 0x000fc4000fffe90c */
[----:B------:R-:W-:Y:S01]  /*1640*/  LEA.HI.X.SX32 R5, R12, R5, 0x1, P0 ;  /* 0x000000050c057211 */ /* 0x000fe200000f0eff */
[----:B------:R-:W-:Y:S01]  /*1650*/  IMAD R11, R11, -0x10, -R14 ;  /* 0xfffffff00b0b7824 */ /* 0x000fe200078e0a0e */
[----:B0-----:R-:W-:Y:S01]  /*1660*/  SHF.L.U64.HI R18, R8, 0x3, R9 ;  /* 0x0000000308127819 */ /* 0x001fe20000010209 */
[-C--:B------:R-:W-:Y:S02]  /*1670*/  IMAD R14, R7, R8.reuse, RZ ;  /* 0x00000008070e7224 */ /* 0x080fe400078e02ff */
[C---:B------:R-:W-:Y:S01]  /*1680*/  IMAD.WIDE.U32 R12, R6.reuse, R8, R4 ;  /* 0x00000008060c7225 */ /* 0x040fe200078e0004 */
[----:B------:R-:W-:Y:S01]  /*1690*/  IADD3 R16, R11, UR4, -R10 ;  /* 0x000000040b107c10 */ /* 0x000fe2000fffe80a */
[----:B------:R-:W-:Y:S02]  /*16a0*/  ULDC.64 UR4, c[0x0][0x5c8] ;  /* 0x0001720000047ab9 */ /* 0x000fe40000000a00 */
[----:B------:R-:W-:Y:S01]  /*16b0*/  IMAD R17, R6, R9, R14 ;  /* 0x0000000906117224 */ /* 0x000fe200078e020e */
[C---:B------:R-:W-:Y:S01]  /*16c0*/  LEA R10, P3, R8.reuse, R12, 0x6 ;  /* 0x0000000c080a7211 */ /* 0x040fe200078630ff */
[----:B------:R-:W-:Y:S01]  /*16d0*/  IMAD.SHL.U32 R15, R8, 0x8, RZ ;  /* 0x00000008080f7824 */ /* 0x000fe200078e00ff */
[----:B------:R-:W-:Y:S01]  /*16e0*/  IADD3 R14, P2, R12, UR4, RZ ;  /* 0x000000040c0e7c10 */ /* 0x000fe2000ff5e0ff */
[----:B------:R-:W-:-:S03]  /*16f0*/  IMAD.IADD R11, R13, 0x1, R17 ;  /* 0x000000010d0b7824 */ /* 0x000fc600078e0211 */
[----:B------:R-:W-:Y:S02]  /*1700*/  IADD3 R12, P1, P0, R12, UR4, R15 ;  /* 0x000000040c0c7c10 */ /* 0x000fe4000f83e00f */
[----:B------:R-:W-:Y:S02]  /*1710*/  LEA.HI.X R9, R8, R11, R9, 0x6, P3 ;  /* 0x0000000b08097211 */ /* 0x000fe400018f3409 */
[----:B------:R-:W-:Y:S02]  /*1720*/  IADD3 R8, P4, P5, R10, UR4, R15 ;  /* 0x000000040a087c10 */ /* 0x000fe4000fd9e00f */
[----:B------:R-:W-:Y:S02]  /*1730*/  IADD3.X R15, R11, UR5, RZ, P2, !PT ;  /* 0x000000050b0f7c10 */ /* 0x000fe400097fe4ff */
[----:B---3-5:R-:W-:Y:S02]  /*1740*/  FSETP.NEU.AND P2, PT, R2, RZ, PT ;  /* 0x000000ff0200720b */ /* 0x028fe40003f4d000 */
[----:B------:R-:W-:-:S02]  /*1750*/  IADD3 R10, P3, R10, UR4, RZ ;  /* 0x000000040a0a7c10 */ /* 0x000fc4000ff7e0ff */
[--C-:B------:R-:W-:Y:S02]  /*1760*/  IADD3.X R13, R11, UR5, R18.reuse, P1, P0 ;  /* 0x000000050b0d7c10 */ /* 0x100fe40008fe0412 */
[C---:B------:R-:W-:Y:S02]  /*1770*/  IADD3.X R11, R9.reuse, UR5, RZ, P3, !PT ;  /* 0x00000005090b7c10 */ /* 0x040fe40009ffe4ff */
[----:B------:R-:W-:-:S05]  /*1780*/  IADD3.X R9, R9, UR5, R18, P4, P5 ;  /* 0x0000000509097c10 */ /* 0x000fca000a7ea412 */
[----:B------:R-:W-:Y:S05]  /*1790*/  @!P2 BRA `(.L_x_22) ;  /* 0x000000680068a947 */ /* 0x000fea0003800000 */
[----:B------:R-:W-:Y:S01]  /*17a0*/  ISETP.GE.AND P1, PT, R16, 0x1, PT ;  /* 0x000000011000780c */ /* 0x000fe20003f26270 */
[----:B------:R-:W-:Y:S01]  /*17b0*/  ULDC.64 UR4, c[0x0][0x5b0] ;  /* 0x00016c0000047ab9 */ /* 0x000fe20000000a00 */
[----:B------:R-:W-:Y:S01]  /*17c0*/  ULDC.64 UR6, c[0x0][0x5a8] ;  /* 0x00016a0000067ab9 */ /* 0x000fe20000000a00 */
[----:B------:R-:W-:Y:S01]  /*17d0*/  IMAD R17, R7, UR4, RZ ;  /* 0x0000000407117c24 */ /* 0x000fe2000f8e02ff */
[----:B------:R-:W-:Y:S01]  /*17e0*/  ISETP.LT.OR P0, PT, R3, 0x1, !P1 ;  /* 0x000000010300780c */ /* 0x000fe20004f01670 */
[C---:B------:R-:W-:Y:S01]  /*17f0*/  IMAD.WIDE.U32 R18, R6.reuse, UR4, R4 ;  /* 0x0000000406127c25 */ /* 0x040fe2000f8e0004 */
[----:B------:R-:W-:Y:S03]  /*1800*/  BSSY B0, `(.L_x_23) ;  /* 0x0000007000007945 */ /* 0x000fe60003800000 */
[----:B------:R-:W-:Y:S01]  /*1810*/  IMAD R17, R6, UR5, R17 ;  /* 0x0000000506117c24 */ /* 0x000fe2000f8e0211 */
[----:B------:R-:W-:-:S04]  /*1820*/  IADD3 R18, P2, R18, UR6, RZ ;  /* 0x0000000612127c10 */ /* 0x000fc8000ff5e0ff */
[--C-:B------:R-:W-:Y:S02]  /*1830*/  IADD3.X R19, R19, UR7, R17.reuse, P2, !PT ;  /* 0x0000000713137c10 */ /* 0x100fe400097fe411 */
[----:B------:R-:W-:Y:S01]  /*1840*/  PRMT R17, RZ, 0x7610, R17 ;  /* 0x00007610ff117816 */ /* 0x000fe20000000011 */
[----:B------:R-:W-:Y:S06]  /*1850*/  @P0 BRA `(.L_x_24) ;  /* 0x0000000000040947 */ /* 0x000fec0003800000 */
[----:B------:R0:W5:Y:S02]  /*1860*/  LDG.E.U8 R17, desc[UR12][R18.64] ;  /* 0x0000000c12117981 */ /* 0x000164000c1e1100 */
.L_x_24:
[----:B------:R-:W-:Y:S05]  /*1870*/  BSYNC B0 ;  /* 0x0000000000007941 */ /* 0x000fea0003800000 */
.L_x_23:
[----:B-----5:R-:W-:Y:S01]  /*1880*/  LOP3.LUT R17, R17, 0xff, RZ, 0xc0, !PT ;  /* 0x000000ff11117812 */ /* 0x020fe200078ec0ff */
[----:B------:R-:W-:Y:S01]  /*1890*/  BSSY B0, `(.L_x_25) ;  /* 0x000000b000007945 */ /* 0x000fe20003800000 */
[----:B------:R-:W-:Y:S02]  /*18a0*/  ISETP.LT.OR P2, PT, R3, 0x2, !P1 ;  /* 0x000000020300780c */ /* 0x000fe40004f41670 */
[----:B------:R-:W-:-:S05]  /*18b0*/  F2FP.F16.E4M3.UNPACK_B R17, R17 ;  /* 0x00000011ff11723e */ /* 0x000fca00020006ff */
[----:B------:R-:W-:-:S05]  /*18c0*/  HADD2.F32 R17, -RZ, R17.H0_H0 ;  /* 0x20000011ff117230 */ /* 0x000fca0000004100 */
[----:B------:R-:W-:-:S04]  /*18d0*/  FMUL R17, R17, R2 ;  /* 0x0000000211117220 */ /* 0x000fc80000400000 */
[----:B------:R-:W-:-:S05]  /*18e0*/  FFMA R17, R88, R0, R17 ;  /* 0x0000000058117223 */ /* 0x000fca0000000011 */
[----:B------:R-:W-:Y:S02]  /*18f0*/  F2FP.SATFINITE.E4M3.F32.PACK_AB_MERGE_C R21, RZ, R17, RZ ;  /* 0x00000011ff15723e */ /* 0x000fe400048070ff */
[----:B------:R-:W-:-:S03]  /*1900*/  PRMT R17, RZ, 0x7610, R17 ;  /* 0x00007610ff117816 */ /* 0x000fc60000000011 */
[----:B------:R1:W-:Y:S01]  /*1910*/  @!P0 STG.E.U8 desc[UR12][R14.64], R21 ;  /* 0x000000150e008986 */ /* 0x0003e2000c10110c */
[----:B------:R-:W-:Y:S05]  /*1920*/  @P2 BRA `(.L_x_26) ;  /* 0x0000000000042947 */ /* 0x000fea0003800000 */
[----:B------:R2:W5:Y:S02]  /*1930*/  LDG.E.U8 R17, desc[UR12][R18.64+0x1] ;  /* 0x0000010c12117981 */ /* 0x000564000c1e1100 */
.L_x_26:
[----:B------:R-:W-:Y:S05]  /*1940*/  BSYNC B0 ;  /* 0x0000000000007941 */ /* 0x000fea0003800000 */
.L_x_25:
[----:B-----5:R-:W-:Y:S01]  /*1950*/  LOP3.LUT R17, R17, 0xff, RZ, 0xc0, !PT ;  /* 0x000000ff11117812 */ /* 0x020fe200078ec0ff */
[----:B------:R-:W-:Y:S01]  /*1960*/  BSSY B0, `(.L_x_27) ;  /* 0x0000013000007945 */ /* 0x000fe20003800000 */
[----:B------:R-:W-:Y:S02]  /*1970*/  IADD3 R23, P0, R6, 0x8, RZ ;  /* 0x0000000806177810 */ /* 0x000fe40007f1e0ff */
[----:B------:R-:W-:-:S03]  /*1980*/  F2FP.F16.E4M3.UNPACK_B R17, R17 ;  /* 0x00000011ff11723e */ /* 0x000fc600020006ff */
[----:B------:R-:W-:Y:S01]  /*1990*/  IMAD.X R88, RZ, RZ, R7, P0 ;  /* 0x000000ffff587224 */ /* 0x000fe200000e0607 */
[----:B------:R-:W-:Y:S01]  /*19a0*/  ISETP.GE.AND P0, PT, R16, 0x9, PT ;  /* 0x000000091000780c */ /* 0x000fe20003f06270 */
[----:B------:R-:W-:Y:S02]  /*19b0*/  HADD2.F32 R17, -RZ, R17.H0_H0 ;  /* 0x20000011ff117230 */ /* 0x000fe40000004100 */
[----:B-1----:R-:W-:Y:S01]  /*19c0*/  IMAD.WIDE.U32 R20, R23, UR4, R4 ;  /* 0x0000000417147c25 */ /* 0x002fe2000f8e0004 */
[----:B------:R-:W-:-:S03]  /*19d0*/  ISETP.LT.OR P3, PT, R3, 0x1, !P0 ;  /* 0x000000010300780c */ /* 0x000fc60004761670 */
[----:B------:R-:W-:Y:S01]  /*19e0*/  FMUL R22, R17, R2 ;  /* 0x0000000211167220 */ /* 0x000fe20000400000 */
[----:B------:R-:W-:Y:S01]  /*19f0*/  IMAD R88, R88, UR4, RZ ;  /* 0x0000000458587c24 */ /* 0x000fe2000f8e02ff */
[----:B------:R-:W-:Y:S02]  /*1a00*/  IADD3 R20, P4, R20, UR6, RZ ;  /* 0x0000000614147c10 */ /* 0x000fe4000ff9e0ff */
[----:B------:R-:W-:Y:S01]  /*1a10*/  FFMA R22, R89, R0, R22 ;  /* 0x0000000059167223 */ /* 0x000fe20000000016 */
[----:B------:R-:W-:Y:S01]  /*1a20*/  IMAD R23, R23, UR5, R88 ;  /* 0x0000000517177c24 */ /* 0x000fe2000f8e0258 */
[----:B------:R-:W-:-:S03]  /*1a30*/  PRMT R17, RZ, 0x7610, R17 ;  /* 0x00007610ff117816 */ /* 0x000fc60000000011 */
[----:B------:R-:W-:Y:S02]  /*1a40*/  F2FP.SATFINITE.E4M3.F32.PACK_AB_MERGE_C R89, RZ, R22, RZ ;  /* 0x00000016ff59723e */ /* 0x000fe400048070ff */
[----:B------:R-:W-:-:S03]  /*1a50*/  IADD3.X R21, R21, UR7, R23, P4, !PT ;  /* 0x0000000715157c10 */ /* 0x000fc6000a7fe417 */
[----:B------:R1:W-:Y:S01]  /*1a60*/  @!P2 STG.E.U8 desc[UR12][R14.64+0x1], R89 ;  /* 0x000001590e00a986 */ /* 0x0003e2000c10110c */
[----:B------:R-:W-:Y:S05]  /*1a70*/  @P3 BRA `(.L_x_28) ;  /* 0x0000000000043947 */ /* 0x000fea0003800000 */
[----:B------:R3:W5:Y:S02]  /*1a80*/  LDG.E.U8 R17, desc[UR12][R20.64] ;  /* 0x0000000c14117981 */ /* 0x000764000c1e1100 */
.L_x_28:
[----:B------:R-:W-:Y:S05]  /*1a90*/  BSYNC B0 ;  /* 0x0000000000007941 */ /* 0x000fea0003800000 */
.L_x_27:
        /* <DEDUP_REMOVED lines=12> */
.L_x_30:
[----:B------:R-:W-:Y:S05]  /*1b60*/  BSYNC B0 ;  /* 0x0000000000007941 */ /* 0x000fea0003800000 */
.L_x_29:
[----:B-----5:R-:W-:Y:S01]  /*1b70*/  LOP3.LUT R17, R17, 0xff, RZ, 0xc0, !PT ;  /* 0x000000ff11117812 */ /* 0x020fe200078ec0ff */
[----:B------:R-:W-:Y:S01]  /*1b80*/  BSSY B0, `(.L_x_31) ;  /* 0x000000b000007945 */ /* 0x000fe20003800000 */
[----:B------:R-:W-:Y:S02]  /*1b90*/  ISETP.LT.OR P3, PT, R3, 0x9, !P1 ;  /* 0x000000090300780c */ /* 0x000fe40004f61670 */
[----:B------:R-:W-:-:S05]  /*1ba0*/  F2FP.F16.E4M3.UNPACK_B R17, R17 ;  /* 0x00000011ff11723e */ /* 0x000fca00020006ff */
[----:B------:R-:W-:-:S05]  /*1bb0*/  HADD2.F32 R17, -RZ, R17.H0_H0 ;  /* 0x20000011ff117230 */ /* 0x000fca0000004100 */
[----:B------:R-:W-:Y:S01]  /*1bc0*/  FMUL R22, R17, R2 ;  /* 0x0000000211167220 */ /* 0x000fe20000400000 */
[----:B------:R-:W-:-:S03]  /*1bd0*/  PRMT R17, RZ, 0x7610, R17 ;  /* 0x00007610ff117816 */ /* 0x000fc60000000011 */
[----:B------:R-:W-:-:S05]  /*1be0*/  FFMA R22, R91, R0, R22 ;  /* 0x000000005b167223 */ /* 0x000fca0000000016 */
[----:B----4-:R-:W-:-:S05]  /*1bf0*/  F2FP.SATFINITE.E4M3.F32.PACK_AB_MERGE_C R23, RZ, R22, RZ ;  /* 0x00000016ff17723e */ /* 0x010fca00048070ff */
[----:B------:R4:W-:Y:S01]  /*1c00*/  @!P2 STG.E.U8 desc[UR12][R12.64+0x1], R23 ;  /* 0x000001170c00a986 */ /* 0x0009e2000c10110c */
[----:B------:R-:W-:Y:S05]  /*1c10*/  @P3 BRA `(.L_x_32) ;  /* 0x0000000000043947 */ /* 0x000fea0003800000 */
[----:B------:R0:W5:Y:S02]  /*1c20*/  LDG.E.U8 R17, desc[UR12][R18.64+0x8] ;  /* 0x0000080c12117981 */ /* 0x000164000c1e1100 */
.L_x_32:
[----:B------:R-:W-:Y:S05]  /*1c30*/  BSYNC B0 ;  /* 0x0000000000007941 */ /* 0x000fea0003800000 */
.L_x_31:
[----:B-----5:R-:W-:Y:S01]  /*1c40*/  LOP3.LUT R17, R17, 0xff, RZ, 0xc0, !PT ;  /* 0x000000ff11117812 */ /* 0x020fe200078ec0ff */
[----:B------:R-:W-:Y:S01]  /*1c50*/  BSSY B0, `(.L_x_33) ;  /* 0x000000b000007945 */ /* 0x000fe20003800000 */
[----:B------:R-:W-:Y:S02]  /*1c60*/  ISETP.LT.OR P2, PT, R3, 0xa, !P1 ;  /* 0x0000000a0300780c */ /* 0x000fe40004f41670 */
[----:B------:R-:W-:-:S05]  /*1c70*/  F2FP.F16.E4M3.UNPACK_B R17, R17 ;  /* 0x00000011ff11723e */ /* 0x000fca00020006ff */
[----:B------:R-:W-:-:S05]  /*1c80*/  HADD2.F32 R17, -RZ, R17.H0_H0 ;  /* 0x20000011ff117230 */ /* 0x000fca0000004100 */
[----:B------:R-:W-:-:S04]  /*1c90*/  FMUL R17, R17, R2 ;  /* 0x0000000211117220 */ /* 0x000fc80000400000 */
[----:B------:R-:W-:-:S05]  /*1ca0*/  FFMA R17, R92, R0, R17 ;  /* 0x000000005c117223 */ /* 0x000fca0000000011 */
[----:B----4-:R-:W-:Y:S02]  /*1cb0*/  F2FP.SATFINITE.E4M3.F32.PACK_AB_MERGE_C R23, RZ, R17, RZ ;  /* 0x00000011ff17723e */ /* 0x010fe400048070ff */
[----:B------:R-:W-:-:S03]  /*1cc0*/  PRMT R17, RZ, 0x7610, R17 ;  /* 0x00007610ff117816 */ /* 0x000fc60000000011 */
[----:B------:R4:W-:Y:S01]  /*1cd0*/  @!P3 STG.E.U8 desc[UR12][R14.64+0x8], R23 ;  /* 0x000008170e00b986 */ /* 0x0009e2000c10110c */
[----:B------:R-:W-:Y:S05]  /*1ce0*/  @P2 BRA `(.L_x_34) ;  /* 0x0000000000042947 */ /* 0x000fea0003800000 */
[----:B------:R0:W5:Y:S02]  /*1cf0*/  LDG.E.U8 R17, desc[UR12][R18.64+0x9] ;  /* 0x0000090c12117981 */ /* 0x000164000c1e1100 */
.L_x_34:
[----:B------:R-:W-:Y:S05]  /*1d00*/  BSYNC B0 ;  /* 0x0000000000007941 */ /* 0x000fea0003800000 */
.L_x_33:
        /* <DEDUP_REMOVED lines=12> */
.L_x_36:
[----:B------:R-:W-:Y:S05]  /*1dd0*/  BSYNC B0 ;  /* 0x0000000000007941 */ /* 0x000fea0003800000 */
.L_x_35:
        /* <DEDUP_REMOVED lines=12> */
.L_x_38:
[----:B------:R-:W-:Y:S05]  /*1ea0*/  BSYNC B0 ;  /* 0x0000000000007941 */ /* 0x000fea0003800000 */
.L_x_37:
        /* <DEDUP_REMOVED lines=12> */
.L_x_40:
[----:B------:R-:W-:Y:S05]  /*1f70*/  BSYNC B0 ;  /* 0x0000000000007941 */ /* 0x000fea0003800000 */
.L_x_39:
        /* <DEDUP_REMOVED lines=12> */
.L_x_42:
[----:B------:R-:W-:Y:S05]  /*2040*/  BSYNC B0 ;  /* 0x0000000000007941 */ /* 0x000fea0003800000 */
.L_x_41:
        /* <DEDUP_REMOVED lines=12> */
.L_x_44:
[----:B------:R-:W-:Y:S05]  /*2110*/  BSYNC B0 ;  /* 0x0000000000007941 */ /* 0x000fea0003800000 */
.L_x_43:
        /* <DEDUP_REMOVED lines=12> */
.L_x_46:
[----:B------:R-:W-:Y:S05]  /*21e0*/  BSYNC B0 ;  /* 0x0000000000007941 */ /* 0x000fea0003800000 */
.L_x_45:
        /* <DEDUP_REMOVED lines=12> */
.L_x_48:
[----:B------:R-:W-:Y:S05]  /*22b0*/  BSYNC B0 ;  /* 0x0000000000007941 */ /* 0x000fea0003800000 */
.L_x_47:
        /* <DEDUP_REMOVED lines=12> */
.L_x_50:
[----:B------:R-:W-:Y:S05]  /*2380*/  BSYNC B0 ;  /* 0x0000000000007941 */ /* 0x000fea0003800000 */
.L_x_49:
        /* <DEDUP_REMOVED lines=12> */
.L_x_52:
[----:B------:R-:W-:Y:S05]  /*2450*/  BSYNC B0 ;  /* 0x0000000000007941 */ /* 0x000fea0003800000 */
.L_x_51:
        /* <DEDUP_REMOVED lines=12> */
.L_x_54:
[----:B------:R-:W-:Y:S05]  /*2520*/  BSYNC B0 ;  /* 0x0000000000007941 */ /* 0x000fea0003800000 */
.L_x_53:
        /* <DEDUP_REMOVED lines=12> */
.L_x_56:
[----:B------:R-:W-:Y:S05]  /*25f0*/  BSYNC B0 ;  /* 0x0000000000007941 */ /* 0x000fea0003800000 */
.L_x_55:
        /* <DEDUP_REMOVED lines=12> */
.L_x_58:
[----:B------:R-:W-:Y:S05]  /*26c0*/  BSYNC B0 ;  /* 0x0000000000007941 */ /* 0x000fea0003800000 */
.L_x_57:
        /* <DEDUP_REMOVED lines=12> */
.L_x_60:
[----:B------:R-:W-:Y:S05]  /*2790*/  BSYNC B0 ;  /* 0x0000000000007941 */ /* 0x000fea0003800000 */
.L_x_59:
        /* <DEDUP_REMOVED lines=12> */
.L_x_62:
[----:B------:R-:W-:Y:S05]  /*2860*/  BSYNC B0 ;  /* 0x0000000000007941 */ /* 0x000fea0003800000 */
.L_x_61:
        /* <DEDUP_REMOVED lines=12> */
.L_x_64:
[----:B------:R-:W-:Y:S05]  /*2930*/  BSYNC B0 ;  /* 0x0000000000007941 */ /* 0x000fea0003800000 */
.L_x_63:
        /* <DEDUP_REMOVED lines=12> */
.L_x_66:
[----:B------:R-:W-:Y:S05]  /*2a00*/  BSYNC B0 ;  /* 0x0000000000007941 */ /* 0x000fea0003800000 */
.L_x_65:
        /* <DEDUP_REMOVED lines=12> */
.L_x_68:
[----:B------:R-:W-:Y:S05]  /*2ad0*/  BSYNC B0 ;  /* 0x0000000000007941 */ /* 0x000fea0003800000 */
.L_x_67:
        /* <DEDUP_REMOVED lines=12> */
.L_x_70:
[----:B------:R-:W-:Y:S05]  /*2ba0*/  BSYNC B0 ;  /* 0x0000000000007941 */ /* 0x000fea0003800000 */
.L_x_69:
        /* <DEDUP_REMOVED lines=12> */
.L_x_72:
[----:B------:R-:W-:Y:S05]  /*2c70*/  BSYNC B0 ;  /* 0x0000000000007941 */ /* 0x000fea0003800000 */
.L_x_71:
        /* <DEDUP_REMOVED lines=12> */
.L_x_74:
[----:B------:R-:W-:Y:S05]  /*2d40*/  BSYNC B0 ;  /* 0x0000000000007941 */ /* 0x000fea0003800000 */
.L_x_73:
        /* <DEDUP_REMOVED lines=12> */
.L_x_76:
[----:B------:R-:W-:Y:S05]  /*2e10*/  BSYNC B0 ;  /* 0x0000000000007941 */ /* 0x000fea0003800000 */
.L_x_75:
        /* <DEDUP_REMOVED lines=12> */
.L_x_78:
[----:B------:R-:W-:Y:S05]  /*2ee0*/  BSYNC B0 ;  /* 0x0000000000007941 */ /* 0x000fea0003800000 */
.L_x_77:
        /* <DEDUP_REMOVED lines=12> */
.L_x_80:
[----:B------:R-:W-:Y:S05]  /*2fb0*/  BSYNC B0 ;  /* 0x0000000000007941 */ /* 0x000fea0003800000 */
.L_x_79:
        /* <DEDUP_REMOVED lines=12> */
.L_x_82:
[----:B------:R-:W-:Y:S05]  /*3080*/  BSYNC B0 ;  /* 0x0000000000007941 */ /* 0x000fea0003800000 */
.L_x_81:
        /* <DEDUP_REMOVED lines=12> */
.L_x_84:
[----:B------:R-:W-:Y:S05]  /*3150*/  BSYNC B0 ;  /* 0x0000000000007941 */ /* 0x000fea0003800000 */
.L_x_83:
        /* <DEDUP_REMOVED lines=12> */
.L_x_86:
[----:B------:R-:W-:Y:S05]  /*3220*/  BSYNC B0 ;  /* 0x0000000000007941 */ /* 0x000fea0003800000 */
.L_x_85:
        /* <DEDUP_REMOVED lines=12> */
.L_x_88:
[----:B------:R-:W-:Y:S05]  /*32f0*/  BSYNC B0 ;  /* 0x0000000000007941 */ /* 0x000fea0003800000 */
.L_x_87:
        /* <DEDUP_REMOVED lines=12> */
.L_x_90:
[----:B------:R-:W-:Y:S05]  /*33c0*/  BSYNC B0 ;  /* 0x0000000000007941 */ /* 0x000fea0003800000 */
.L_x_89:
        /* <DEDUP_REMOVED lines=12> */
.L_x_92:
[----:B------:R-:W-:Y:S05]  /*3490*/  BSYNC B0 ;  /* 0x0000000000007941 */ /* 0x000fea0003800000 */
.L_x_91:
        /* <DEDUP_REMOVED lines=12> */
.L_x_94:
[----:B------:R-:W-:Y:S05]  /*3560*/  BSYNC B0 ;  /* 0x0000000000007941 */ /* 0x000fea0003800000 */
.L_x_93:
        /* <DEDUP_REMOVED lines=12> */
.L_x_96:
[----:B------:R-:W-:Y:S05]  /*3630*/  BSYNC B0 ;  /* 0x0000000000007941 */ /* 0x000fea0003800000 */
.L_x_95:
        /* <DEDUP_REMOVED lines=12> */
.L_x_98:
[----:B------:R-:W-:Y:S05]  /*3700*/  BSYNC B0 ;  /* 0x0000000000007941 */ /* 0x000fea0003800000 */
.L_x_97:
        /* <DEDUP_REMOVED lines=12> */
.L_x_100:
[----:B------:R-:W-:Y:S05]  /*37d0*/  BSYNC B0 ;  /* 0x0000000000007941 */ /* 0x000fea0003800000 */
.L_x_99:
        /* <DEDUP_REMOVED lines=12> */
.L_x_102:
[----:B------:R-:W-:Y:S05]  /*38a0*/  BSYNC B0 ;  /* 0x0000000000007941 */ /* 0x000fea0003800000 */
.L_x_101:
        /* <DEDUP_REMOVED lines=12> */
.L_x_104:
[----:B------:R-:W-:Y:S05]  /*3970*/  BSYNC B0 ;  /* 0x0000000000007941 */ /* 0x000fea0003800000 */
.L_x_103:
        /* <DEDUP_REMOVED lines=12> */
.L_x_106:
[----:B------:R-:W-:Y:S05]  /*3a40*/  BSYNC B0 ;  /* 0x0000000000007941 */ /* 0x000fea0003800000 */
.L_x_105:
        /* <DEDUP_REMOVED lines=12> */
.L_x_108:
[----:B------:R-:W-:Y:S05]  /*3b10*/  BSYNC B0 ;  /* 0x0000000000007941 */ /* 0x000fea0003800000 */
.L_x_107:
        /* <DEDUP_REMOVED lines=12> */
.L_x_110:
[----:B------:R-:W-:Y:S05]  /*3be0*/  BSYNC B0 ;  /* 0x0000000000007941 */ /* 0x000fea0003800000 */
.L_x_109:
        /* <DEDUP_REMOVED lines=12> */
.L_x_112:
[----:B------:R-:W-:Y:S05]  /*3cb0*/  BSYNC B0 ;  /* 0x0000000000007941 */ /* 0x000fea0003800000 */
.L_x_111:
        /* <DEDUP_REMOVED lines=12> */
.L_x_114:
[----:B------:R-:W-:Y:S05]  /*3d80*/  BSYNC B0 ;  /* 0x0000000000007941 */ /* 0x000fea0003800000 */
.L_x_113:
        /* <DEDUP_REMOVED lines=12> */
.L_x_116:
[----:B------:R-:W-:Y:S05]  /*3e50*/  BSYNC B0 ;  /* 0x0000000000007941 */ /* 0x000fea0003800000 */
.L_x_115:
        /* <DEDUP_REMOVED lines=12> */
.L_x_118:
[----:B------:R-:W-:Y:S05]  /*3f20*/  BSYNC B0 ;  /* 0x0000000000007941 */ /* 0x000fea0003800000 */
.L_x_117:
        /* <DEDUP_REMOVED lines=12> */
.L_x_120:
[----:B------:R-:W-:Y:S05]  /*3ff0*/  BSYNC B0 ;  /* 0x0000000000007941 */ /* 0x000fea0003800000 */
.L_x_119:
        /* <DEDUP_REMOVED lines=12> */
.L_x_122:
[----:B------:R-:W-:Y:S05]  /*40c0*/  BSYNC B0 ;  /* 0x0000000000007941 */ /* 0x000fea0003800000 */
.L_x_121:
        /* <DEDUP_REMOVED lines=12> */
.L_x_124:
[----:B------:R-:W-:Y:S05]  /*4190*/  BSYNC B0 ;  /* 0x0000000000007941 */ /* 0x000fea0003800000 */
.L_x_123:
        /* <DEDUP_REMOVED lines=12> */
.L_x_126:
[----:B------:R-:W-:Y:S05]  /*4260*/  BSYNC B0 ;  /* 0x0000000000007941 */ /* 0x000fea0003800000 */
.L_x_125:
        /* <DEDUP_REMOVED lines=12> */
.L_x_128:
[----:B------:R-:W-:Y:S05]  /*4330*/  BSYNC B0 ;  /* 0x0000000000007941 */ /* 0x000fea0003800000 */
.L_x_127:
        /* <DEDUP_REMOVED lines=12> */
.L_x_130:
[----:B------:R-:W-:Y:S05]  /*4400*/  BSYNC B0 ;  /* 0x0000000000007941 */ /* 0x000fea0003800000 */
.L_x_129:
        /* <DEDUP_REMOVED lines=12> */
.L_x_132:
[----:B------:R-:W-:Y:S05]  /*44d0*/  BSYNC B0 ;  /* 0x0000000000007941 */ /* 0x000fea0003800000 */
.L_x_131:
        /* <DEDUP_REMOVED lines=12> */
.L_x_134:
[----:B------:R-:W-:Y:S05]  /*45a0*/  BSYNC B0 ;  /* 0x0000000000007941 */ /* 0x000fea0003800000 */
.L_x_133:
        /* <DEDUP_REMOVED lines=12> */
.L_x_136:
[----:B------:R-:W-:Y:S05]  /*4670*/  BSYNC B0 ;  /* 0x0000000000007941 */ /* 0x000fea0003800000 */
.L_x_135:
        /* <DEDUP_REMOVED lines=12> */
.L_x_138:
[----:B------:R-:W-:Y:S05]  /*4740*/  BSYNC B0 ;  /* 0x0000000000007941 */ /* 0x000fea0003800000 */
.L_x_137:
        /* <DEDUP_REMOVED lines=12> */
.L_x_140:
[----:B------:R-:W-:Y:S05]  /*4810*/  BSYNC B0 ;  /* 0x0000000000007941 */ /* 0x000fea0003800000 */
.L_x_139:
        /* <DEDUP_REMOVED lines=12> */
.L_x_142:
[----:B------:R-:W-:Y:S05]  /*48e0*/  BSYNC B0 ;  /* 0x0000000000007941 */ /* 0x000fea0003800000 */
.L_x_141:
        /* <DEDUP_REMOVED lines=12> */
.L_x_144:
[----:B------:R-:W-:Y:S05]  /*49b0*/  BSYNC B0 ;  /* 0x0000000000007941 */ /* 0x000fea0003800000 */
.L_x_143:
        /* <DEDUP_REMOVED lines=12> */
.L_x_146:
[----:B------:R-:W-:Y:S05]  /*4a80*/  BSYNC B0 ;  /* 0x0000000000007941 */ /* 0x000fea0003800000 */
.L_x_145:
[----:B-----5:R-:W-:Y:S01]  /*4a90*/  LOP3.LUT R17, R17, 0xff, RZ, 0xc0, !PT ;  /* 0x000000ff11117812 */ /* 0x020fe200078ec0ff */
[----:B------:R-:W-:Y:S01]  /*4aa0*/  BSSY B0, `(.L_x_147) ;  /* 0x000000b000007945 */ /* 0x000fe20003800000 */
[----:B------:R-:W-:Y:S02]  /*4ab0*/  ISETP.LT.OR P2, PT, R3, 0x79, !P0 ;  /* 0x000000790300780c */ /* 0x000fe40004741670 */
[----:B------:R-:W-:-:S05]  /*4ac0*/  F2FP.F16.E4M3.UNPACK_B R17, R17 ;  /* 0x00000011ff11723e */ /* 0x000fca00020006ff */
[----:B------:R-:W-:-:S05]  /*4ad0*/  HADD2.F32 R17, -RZ, R17.H0_H0 ;  /* 0x20000011ff117230 */ /* 0x000fca0000004100 */
[----:B0-2---:R-:W-:Y:S01]  /*4ae0*/  FMUL R18, R17, R2 ;  /* 0x0000000211127220 */ /* 0x005fe20000400000 */
[----:B------:R-:W-:-:S03]  /*4af0*/  PRMT R17, RZ, 0x7610, R17 ;  /* 0x00007610ff117816 */ /* 0x000fc60000000011 */
[----:B------:R-:W-:-:S05]  /*4b00*/  FFMA R18, R149, R0, R18 ;  /* 0x0000000095127223 */ /* 0x000fca0000000012 */
[----:B------:R-:W-:-:S05]  /*4b10*/  F2FP.SATFINITE.E4M3.F32.PACK_AB_MERGE_C R19, RZ, R18, RZ ;  /* 0x00000012ff13723e */ /* 0x000fca00048070ff */
[----:B------:R0:W-:Y:S01]  /*4b20*/  @!P1 STG.E.U8 desc[UR12][R14.64+0x79], R19 ;  /* 0x000079130e009986 */ /* 0x0001e2000c10110c */
[----:B------:R-:W-:Y:S05]  /*4b30*/  @P2 BRA `(.L_x_148) ;  /* 0x0000000000042947 */ /* 0x000fea0003800000 */
[----:B------:R2:W5:Y:S02]  /*4b40*/  LDG.E.U8 R17, desc[UR12][R20.64+0x78] ;  /* 0x0000780c14117981 */ /* 0x000564000c1e1100 */
.L_x_148:
[----:B------:R-:W-:Y:S05]  /*4b50*/  BSYNC B0 ;  /* 0x0000000000007941 */ /* 0x000fea0003800000 */
.L_x_147:
[----:B-----5:R-:W-:Y:S01]  /*4b60*/  LOP3.LUT R17, R17, 0xff, RZ, 0xc0, !PT ;  /* 0x000000ff11117812 */ /* 0x020fe200078ec0ff */
[----:B------:R-:W-:Y:S01]  /*4b70*/  BSSY B0, `(.L_x_149) ;  /* 0x000000b000007945 */ /* 0x000fe20003800000 */
[----:B------:R-:W-:Y:S02]  /*4b80*/  ISETP.LT.OR P1, PT, R3, 0x7a, !P0 ;  /* 0x0000007a0300780c */ /* 0x000fe40004721670 */
[----:B------:R-:W-:Y:S02]  /*4b90*/  F2FP.F16.E4M3.UNPACK_B R17, R17 ;  /* 0x00000011ff11723e */ /* 0x000fe400020006ff */
[----:B01--4-:R-:W-:-:S03]  /*4ba0*/  PRMT R14, RZ, 0x7610, R14 ;  /* 0x00007610ff0e7816 */ /* 0x013fc6000000000e */
[----:B------:R-:W-:-:S05]  /*4bb0*/  HADD2.F32 R17, -RZ, R17.H0_H0 ;  /* 0x20000011ff117230 */ /* 0x000fca0000004100 */
[----:B------:R-:W-:-:S04]  /*4bc0*/  FMUL R17, R17, R2 ;  /* 0x0000000211117220 */ /* 0x000fc80000400000 */
[----:B------:R-:W-:-:S05]  /*4bd0*/  FFMA R17, R150, R0, R17 ;  /* 0x0000000096117223 */ /* 0x000fca0000000011 */
[----:B------:R-:W-:-:S05]  /*4be0*/  F2FP.SATFINITE.E4M3.F32.PACK_AB_MERGE_C R17, RZ, R17, RZ ;  /* 0x00000011ff11723e */ /* 0x000fca00048070ff */
[----:B------:R0:W-:Y:S01]  /*4bf0*/  @!P2 STG.E.U8 desc[UR12][R12.64+0x78], R17 ;  /* 0x000078110c00a986 */ /* 0x0001e2000c10110c */
[----:B------:R-:W-:Y:S05]  /*4c00*/  @P1 BRA `(.L_x_150) ;  /* 0x0000000000041947 */ /* 0x000fea0003800000 */
[----:B------:R1:W5:Y:S02]  /*4c10*/  LDG.E.U8 R14, desc[UR12][R20.64+0x79] ;  /* 0x0000790c140e7981 */ /* 0x000364000c1e1100 */
.L_x_150:
[----:B------:R-:W-:Y:S05]  /*4c20*/  BSYNC B0 ;  /* 0x0000000000007941 */ /* 0x000fea0003800000 */
.L_x_149:
[----:B-----5:R-:W-:Y:S01]  /*4c30*/  LOP3.LUT R14, R14, 0xff, RZ, 0xc0, !PT ;  /* 0x000000ff0e0e7812 */ /* 0x020fe200078ec0ff */
[----:B------:R-:W-:Y:S01]  /*4c40*/  BSSY B0, `(.L_x_151) ;  /* 0x0000013000007945 */ /* 0x000fe20003800000 */
[----:B0-----:R-:W-:Y:S02]  /*4c50*/  IADD3 R17, P0, R6, 0x40, RZ ;  /* 0x0000004006117810 */ /* 0x001fe40007f1e0ff */
[----:B------:R-:W-:-:S03]  /*4c60*/  F2FP.F16.E4M3.UNPACK_B R14, R14 ;  /* 0x0000000eff0e723e */ /* 0x000fc600020006ff */
[----:B------:R-:W-:Y:S01]  /*4c70*/  IMAD.X R19, RZ, RZ, R7, P0 ;  /* 0x000000ffff137224 */ /* 0x000fe200000e0607 */
[----:B------:R-:W-:Y:S01]  /*4c80*/  ISETP.GE.AND P0, PT, R16, 0x41, PT ;  /* 0x000000411000780c */ /* 0x000fe20003f06270 */
[----:B------:R-:W-:Y:S02]  /*4c90*/  HADD2.F32 R15, -RZ, R14.H0_H0 ;  /* 0x2000000eff0f7230 */ /* 0x000fe40000004100 */
[----:B-123--:R-:W-:Y:S01]  /*4ca0*/  IMAD R20, R19, UR4, RZ ;  /* 0x0000000413147c24 */ /* 0x00efe2000f8e02ff */
[----:B------:R-:W-:Y:S02]  /*4cb0*/  ISETP.LT.OR P2, PT, R3, 0x1, !P0 ;  /* 0x000000010300780c */ /* 0x000fe40004741670 */
[----:B------:R-:W-:Y:S01]  /*4cc0*/  FMUL R18, R15, R2 ;  /* 0x000000020f127220 */ /* 0x000fe20000400000 */
[----:B------:R-:W-:-:S04]  /*4cd0*/  IMAD.WIDE.U32 R14, R17, UR4, R4 ;  /* 0x00000004110e7c25 */ /* 0x000fc8000f8e0004 */
[----:B------:R-:W-:Y:S01]  /*4ce0*/  FFMA R18, R151, R0, R18 ;  /* 0x0000000097127223 */ /* 0x000fe20000000012 */
[----:B------:R-:W-:Y:S01]  /*4cf0*/  IMAD R17, R17, UR5, R20 ;  /* 0x0000000511117c24 */ /* 0x000fe2000f8e0214 */
[----:B------:R-:W-:-:S03]  /*4d00*/  IADD3 R14, P3, R14, UR6, RZ ;  /* 0x000000060e0e7c10 */ /* 0x000fc6000ff7e0ff */
[----:B------:R-:W-:Y:S02]  /*4d10*/  F2FP.SATFINITE.E4M3.F32.PACK_AB_MERGE_C R19, RZ, R18, RZ ;  /* 0x00000012ff13723e */ /* 0x000fe400048070ff */
[--C-:B------:R-:W-:Y:S02]  /*4d20*/  IADD3.X R15, R15, UR7, R17.reuse, P3, !PT ;  /* 0x000000070f0f7c10 */ /* 0x100fe40009ffe411 */
[----:B------:R-:W-:Y:S01]  /*4d30*/  PRMT R17, RZ, 0x7610, R17 ;  /* 0x00007610ff117816 */ /* 0x000fe20000000011 */
[----:B------:R0:W-:Y:S01]  /*4d40*/  @!P1 STG.E.U8 desc[UR12][R12.64+0x79], R19 ;  /* 0x000079130c009986 */ /* 0x0001e2000c10110c */
[----:B------:R-:W-:Y:S05]  /*4d50*/  @P2 BRA `(.L_x_152) ;  /* 0x0000000000042947 */ /* 0x000fea0003800000 */
[----:B------:R1:W5:Y:S02]  /*4d60*/  LDG.E.U8 R17, desc[UR12][R14.64] ;  /* 0x0000000c0e117981 */ /* 0x000364000c1e1100 */
.L_x_152:
[----:B------:R-:W-:Y:S05]  /*4d70*/  BSYNC B0 ;  /* 0x0000000000007941 */ /* 0x000fea0003800000 */
.L_x_151:
[----:B-----5:R-:W-:Y:S01]  /*4d80*/  LOP3.LUT R17, R17, 0xff, RZ, 0xc0, !PT ;  /* 0x000000ff11117812 */ /* 0x020fe200078ec0ff */
[----:B------:R-:W-:Y:S01]  /*4d90*/  BSSY B0, `(.L_x_153) ;  /* 0x000000b000007945 */ /* 0x000fe20003800000 */
[----:B------:R-:W-:Y:S02]  /*4da0*/  ISETP.LT.OR P3, PT, R3, 0x2, !P0 ;  /* 0x000000020300780c */ /* 0x000fe40004761670 */
[----:B------:R-:W-:Y:S02]  /*4db0*/  F2FP.F16.E4M3.UNPACK_B R17, R17 ;  /* 0x00000011ff11723e */ /* 0x000fe400020006ff */
[----:B0-----:R-:W-:-:S03]  /*4dc0*/  PRMT R12, RZ, 0x7610, R12 ;  /* 0x00007610ff0c7816 */ /* 0x001fc6000000000c */
[----:B------:R-:W-:-:S05]  /*4dd0*/  HADD2.F32 R17, -RZ, R17.H0_H0 ;  /* 0x20000011ff117230 */ /* 0x000fca0000004100 */
[----:B------:R-:W-:-:S04]  /*4de0*/  FMUL R17, R17, R2 ;  /* 0x0000000211117220 */ /* 0x000fc80000400000 */
[----:B------:R-:W-:-:S05]  /*4df0*/  FFMA R17, R24, R0, R17 ;  /* 0x0000000018117223 */ /* 0x000fca0000000011 */
[----:B------:R-:W-:-:S05]  /*4e00*/  F2FP.SATFINITE.E4M3.F32.PACK_AB_MERGE_C R17, RZ, R17, RZ ;  /* 0x00000011ff11723e */ /* 0x000fca00048070ff */
[----:B------:R0:W-:Y:S01]  /*4e10*/  @!P2 STG.E.U8 desc[UR12][R10.64], R17 ;  /* 0x000000110a00a986 */ /* 0x0001e2000c10110c */
[----:B------:R-:W-:Y:S05]  /*4e20*/  @P3 BRA `(.L_x_154) ;  /* 0x0000000000043947 */ /* 0x000fea0003800000 */
[----:B------:R2:W5:Y:S02]  /*4e30*/  LDG.E.U8 R12, desc[UR12][R14.64+0x1] ;  /* 0x0000010c0e0c7981 */ /* 0x000564000c1e1100 */
.L_x_154:
[----:B------:R-:W-:Y:S05]  /*4e40*/  BSYNC B0 ;  /* 0x0000000000007941 */ /* 0x000fea0003800000 */
.L_x_153:
[----:B-----5:R-:W-:Y:S01]  /*4e50*/  LOP3.LUT R12, R12, 0xff, RZ, 0xc0, !PT ;  /* 0x000000ff0c0c7812 */ /* 0x020fe200078ec0ff */
[----:B------:R-:W-:Y:S01]  /*4e60*/  BSSY B0, `(.L_x_155) ;  /* 0x0000013000007945 */ /* 0x000fe20003800000 */
[----:B0-----:R-:W-:Y:S02]  /*4e70*/  IADD3 R17, P1, R6, 0x48, RZ ;  /* 0x0000004806117810 */ /* 0x001fe40007f3e0ff */
[----:B------:R-:W-:-:S03]  /*4e80*/  F2FP.F16.E4M3.UNPACK_B R12, R12 ;  /* 0x0000000cff0c723e */ /* 0x000fc600020006ff */
[----:B------:R-:W-:Y:S01]  /*4e90*/  IMAD.X R7, RZ, RZ, R7, P1 ;  /* 0x000000ffff077224 */ /* 0x000fe200008e0607 */
[----:B------:R-:W-:Y:S01]  /*4ea0*/  ISETP.GE.AND P1, PT, R16, 0x49, PT ;  /* 0x000000491000780c */ /* 0x000fe20003f26270 */
[----:B------:R-:W-:Y:S02]  /*4eb0*/  HADD2.F32 R13, -RZ, R12.H0_H0 ;  /* 0x2000000cff0d7230 */ /* 0x000fe40000004100 */
[----:B------:R-:W-:Y:S01]  /*4ec0*/  IMAD R12, R7, UR4, RZ ;  /* 0x00000004070c7c24 */ /* 0x000fe2000f8e02ff */
[----:B------:R-:W-:Y:S01]  /*4ed0*/  ISETP.LT.OR P2, PT, R3, 0x1, !P1 ;  /* 0x000000010300780c */ /* 0x000fe20004f41670 */
[----:B------:R-:W-:-:S04]  /*4ee0*/  IMAD.WIDE.U32 R4, R17, UR4, R4 ;  /* 0x0000000411047c25 */ /* 0x000fc8000f8e0004 */
[----:B------:R-:W-:Y:S01]  /*4ef0*/  FMUL R6, R13, R2 ;  /* 0x000000020d067220 */ /* 0x000fe20000400000 */
[----:B------:R-:W-:-:S03]  /*4f00*/  IMAD R17, R17, UR5, R12 ;  /* 0x0000000511117c24 */ /* 0x000fc6000f8e020c */
[----:B------:R-:W-:Y:S01]  /*4f10*/  FFMA R6, R25, R0, R6 ;  /* 0x0000000019067223 */ /* 0x000fe20000000006 */
[----:B------:R-:W-:-:S04]  /*4f20*/  IADD3 R4, P4, R4, UR6, RZ ;  /* 0x0000000604047c10 */ /* 0x000fc8000ff9e0ff */
[----:B------:R-:W-:Y:S02]  /*4f30*/  F2FP.SATFINITE.E4M3.F32.PACK_AB_MERGE_C R7, RZ, R6, RZ ;  /* 0x00000006ff07723e */ /* 0x000fe400048070ff */
[----:B------:R-:W-:Y:S02]  /*4f40*/  IADD3.X R5, R5, UR7, R17, P4, !PT ;  /* 0x0000000705057c10 */ /* 0x000fe4000a7fe411 */
[----:B------:R-:W-:Y:S01]  /*4f50*/  PRMT R6, RZ, 0x7610, R6 ;  /* 0x00007610ff067816 */ /* 0x000fe20000000006 */
[----:B------:R0:W-:Y:S01]  /*4f60*/  @!P3 STG.E.U8 desc[UR12][R10.64+0x1], R7 ;  /* 0x000001070a00b986 */ /* 0x0001e2000c10110c */
[----:B------:R-:W-:Y:S05]  /*4f70*/  @P2 BRA `(.L_x_156) ;  /* 0x0000000000042947 */ /* 0x000fea0003800000 */
[----:B------:R3:W5:Y:S02]  /*4f80*/  LDG.E.U8 R6, desc[UR12][R4.64] ;  /* 0x0000000c04067981 */ /* 0x000764000c1e1100 */
.L_x_156:
[----:B------:R-:W-:Y:S05]  /*4f90*/  BSYNC B0 ;  /* 0x0000000000007941 */ /* 0x000fea0003800000 */
.L_x_155:
[----:B-----5:R-:W-:Y:S01]  /*4fa0*/  LOP3.LUT R6, R6, 0xff, RZ, 0xc0, !PT ;  /* 0x000000ff06067812 */ /* 0x020fe200078ec0ff */
[----:B------:R-:W-:Y:S01]  /*4fb0*/  BSSY B0, `(.L_x_157) ;  /* 0x000000b000007945 */ /* 0x000fe20003800000 */
[----:B------:R-:W-:Y:S02]  /*4fc0*/  ISETP.LT.OR P3, PT, R3, 0x2, !P1 ;  /* 0x000000020300780c */ /* 0x000fe40004f61670 */
[----:B------:R-:W-:-:S05]  /*4fd0*/  F2FP.F16.E4M3.UNPACK_B R6, R6 ;  /* 0x00000006ff06723e */ /* 0x000fca00020006ff */
[----:B0-----:R-:W-:Y:S01]  /*4fe0*/  HADD2.F32 R7, -RZ, R6.H0_H0 ;  /* 0x20000006ff077230 */ /* 0x001fe20000004100 */
[----:B------:R-:W-:-:S04]  /*4ff0*/  PRMT R6, RZ, 0x7610, R6 ;  /* 0x00007610ff067816 */ /* 0x000fc80000000006 */
[----:B------:R-:W-:-:S04]  /*5000*/  FMUL R7, R7, R2 ;  /* 0x0000000207077220 */ /* 0x000fc80000400000 */
[----:B------:R-:W-:-:S05]  /*5010*/  FFMA R7, R26, R0, R7 ;  /* 0x000000001a077223 */ /* 0x000fca0000000007 */
[----:B------:R-:W-:-:S05]  /*5020*/  F2FP.SATFINITE.E4M3.F32.PACK_AB_MERGE_C R7, RZ, R7, RZ ;  /* 0x00000007ff07723e */ /* 0x000fca00048070ff */
[----:B------:R0:W-:Y:S01]  /*5030*/  @!P2 STG.E.U8 desc[UR12][R8.64], R7 ;  /* 0x000000070800a986 */ /* 0x0001e2000c10110c */
[----:B------:R-:W-:Y:S05]  /*5040*/  @P3 BRA `(.L_x_158) ;  /* 0x0000000000043947 */ /* 0x000fea0003800000 */
[----:B------:R4:W5:Y:S02]  /*5050*/  LDG.E.U8 R6, desc[UR12][R4.64+0x1] ;  /* 0x0000010c04067981 */ /* 0x000964000c1e1100 */
.L_x_158:
[----:B------:R-:W-:Y:S05]  /*5060*/  BSYNC B0 ;  /* 0x0000000000007941 */ /* 0x000fea0003800000 */
.L_x_157:
[----:B-----5:R-:W-:Y:S01]  /*5070*/  LOP3.LUT R6, R6, 0xff, RZ, 0xc0, !PT ;  /* 0x000000ff06067812 */ /* 0x020fe200078ec0ff */
[----:B------:R-:W-:Y:S01]  /*5080*/  BSSY B0, `(.L_x_159) ;  /* 0x000000b000007945 */ /* 0x000fe20003800000 */
[----:B------:R-:W-:Y:S02]  /*5090*/  ISETP.LT.OR P2, PT, R3, 0x9, !P0 ;  /* 0x000000090300780c */ /* 0x000fe40004741670 */
[----:B------:R-:W-:-:S05]  /*50a0*/  F2FP.F16.E4M3.UNPACK_B R6, R6 ;  /* 0x00000006ff06723e */ /* 0x000fca00020006ff */
[----:B0-----:R-:W-:-:S05]  /*50b0*/  HADD2.F32 R7, -RZ, R6.H0_H0 ;  /* 0x20000006ff077230 */ /* 0x001fca0000004100 */
[----:B------:R-:W-:-:S04]  /*50c0*/  FMUL R6, R7, R2 ;  /* 0x0000000207067220 */ /* 0x000fc80000400000 */
[----:B------:R-:W-:-:S05]  /*50d0*/  FFMA R6, R27, R0, R6 ;  /* 0x000000001b067223 */ /* 0x000fca0000000006 */
[----:B------:R-:W-:Y:S02]  /*50e0*/  F2FP.SATFINITE.E4M3.F32.PACK_AB_MERGE_C R7, RZ, R6, RZ ;  /* 0x00000006ff07723e */ /* 0x000fe400048070ff */
[----:B------:R-:W-:-:S03]  /*50f0*/  PRMT R6, RZ, 0x7610, R6 ;  /* 0x00007610ff067816 */ /* 0x000fc60000000006 */
[----:B------:R0:W-:Y:S01]  /*5100*/  @!P3 STG.E.U8 desc[UR12][R8.64+0x1], R7 ;  /* 0x000001070800b986 */ /* 0x0001e2000c10110c */
[----:B------:R-:W-:Y:S05]  /*5110*/  @P2 BRA `(.L_x_160) ;  /* 0x0000000000042947 */ /* 0x000fea0003800000 */
[----:B------:R0:W5:Y:S02]  /*5120*/  LDG.E.U8 R6, desc[UR12][R14.64+0x8] ;  /* 0x0000080c0e067981 */ /* 0x000164000c1e1100 */
.L_x_160:
[----:B------:R-:W-:Y:S05]  /*5130*/  BSYNC B0 ;  /* 0x0000000000007941 */ /* 0x000fea0003800000 */
.L_x_159:
        /* <DEDUP_REMOVED lines=12> */
.L_x_162:
[----:B------:R-:W-:Y:S05]  /*5200*/  BSYNC B0 ;  /* 0x0000000000007941 */ /* 0x000fea0003800000 */
.L_x_161:
        /* <DEDUP_REMOVED lines=12> */
.L_x_164:
[----:B------:R-:W-:Y:S05]  /*52d0*/  BSYNC B0 ;  /* 0x0000000000007941 */ /* 0x000fea0003800000 */
.L_x_163:
        /* <DEDUP_REMOVED lines=12> */
.L_x_166:
[----:B------:R-:W-:Y:S05]  /*53a0*/  BSYNC B0 ;  /* 0x0000000000007941 */ /* 0x000fea0003800000 */
.L_x_165:
        /* <DEDUP_REMOVED lines=12> */
.L_x_168:
[----:B------:R-:W-:Y:S05]  /*5470*/  BSYNC B0 ;  /* 0x0000000000007941 */ /* 0x000fea0003800000 */
.L_x_167:
        /* <DEDUP_REMOVED lines=12> */
.L_x_170:
[----:B------:R-:W-:Y:S05]  /*5540*/  BSYNC B0 ;  /* 0x0000000000007941 */ /* 0x000fea0003800000 */
.L_x_169:
        /* <DEDUP_REMOVED lines=12> */
.L_x_172:
[----:B------:R-:W-:Y:S05]  /*5610*/  BSYNC B0 ;  /* 0x0000000000007941 */ /* 0x000fea0003800000 */
.L_x_171:
        /* <DEDUP_REMOVED lines=12> */
.L_x_174:
[----:B------:R-:W-:Y:S05]  /*56e0*/  BSYNC B0 ;  /* 0x0000000000007941 */ /* 0x000fea0003800000 */
.L_x_173:
        /* <DEDUP_REMOVED lines=12> */
.L_x_176:
[----:B------:R-:W-:Y:S05]  /*57b0*/  BSYNC B0 ;  /* 0x0000000000007941 */ /* 0x000fea0003800000 */
.L_x_175:
        /* <DEDUP_REMOVED lines=12> */
.L_x_178:
[----:B------:R-:W-:Y:S05]  /*5880*/  BSYNC B0 ;  /* 0x0000000000007941 */ /* 0x000fea0003800000 */
.L_x_177:
        /* <DEDUP_REMOVED lines=12> */
.L_x_180:
[----:B------:R-:W-:Y:S05]  /*5950*/  BSYNC B0 ;  /* 0x0000000000007941 */ /* 0x000fea0003800000 */
.L_x_179:
        /* <DEDUP_REMOVED lines=12> */
.L_x_182:
[----:B------:R-:W-:Y:S05]  /*5a20*/  BSYNC B0 ;  /* 0x0000000000007941 */ /* 0x000fea0003800000 */
.L_x_181:
        /* <DEDUP_REMOVED lines=12> */
.L_x_184:
[----:B------:R-:W-:Y:S05]  /*5af0*/  BSYNC B0 ;  /* 0x0000000000007941 */ /* 0x000fea0003800000 */
.L_x_183:
        /* <DEDUP_REMOVED lines=12> */
.L_x_186:
[----:B------:R-:W-:Y:S05]  /*5bc0*/  BSYNC B0 ;  /* 0x0000000000007941 */ /* 0x000fea0003800000 */
.L_x_185:
        /* <DEDUP_REMOVED lines=12> */
.L_x_188:
[----:B------:R-:W-:Y:S05]  /*5c90*/  BSYNC B0 ;  /* 0x0000000000007941 */ /* 0x000fea0003800000 */
.L_x_187:
        /* <DEDUP_REMOVED lines=12> */
.L_x_190:
[----:B------:R-:W-:Y:S05]  /*5d60*/  BSYNC B0 ;  /* 0x0000000000007941 */ /* 0x000fea0003800000 */
.L_x_189:
        /* <DEDUP_REMOVED lines=12> */
.L_x_192:
[----:B------:R-:W-:Y:S05]  /*5e30*/  BSYNC B0 ;  /* 0x0000000000007941 */ /* 0x000fea0003800000 */
.L_x_191:
        /* <DEDUP_REMOVED lines=12> */
.L_x_194:
[----:B------:R-:W-:Y:S05]  /*5f00*/  BSYNC B0 ;  /* 0x0000000000007941 */ /* 0x000fea0003800000 */
.L_x_193:
        /* <DEDUP_REMOVED lines=12> */
.L_x_196:
[----:B------:R-:W-:Y:S05]  /*5fd0*/  BSYNC B0 ;  /* 0x0000000000007941 */ /* 0x000fea0003800000 */
.L_x_195:
        /* <DEDUP_REMOVED lines=12> */
.L_x_198:
[----:B------:R-:W-:Y:S05]  /*60a0*/  BSYNC B0 ;  /* 0x0000000000007941 */ /* 0x000fea0003800000 */
.L_x_197:
        /* <DEDUP_REMOVED lines=12> */
.L_x_200:
[----:B------:R-:W-:Y:S05]  /*6170*/  BSYNC B0 ;  /* 0x0000000000007941 */ /* 0x000fea0003800000 */
.L_x_199:
        /* <DEDUP_REMOVED lines=12> */
.L_x_202:
[----:B------:R-:W-:Y:S05]  /*6240*/  BSYNC B0 ;  /* 0x0000000000007941 */ /* 0x000fea0003800000 */
.L_x_201:
        /* <DEDUP_REMOVED lines=12> */
.L_x_204:
[----:B------:R-:W-:Y:S05]  /*6310*/  BSYNC B0 ;  /* 0x0000000000007941 */ /* 0x000fea0003800000 */
.L_x_203:
        /* <DEDUP_REMOVED lines=12> */
.L_x_206:
[----:B------:R-:W-:Y:S05]  /*63e0*/  BSYNC B0 ;  /* 0x0000000000007941 */ /* 0x000fea0003800000 */
.L_x_205:
        /* <DEDUP_REMOVED lines=12> */
.L_x_208:
[----:B------:R-:W-:Y:S05]  /*64b0*/  BSYNC B0 ;  /* 0x0000000000007941 */ /* 0x000fea0003800000 */
.L_x_207:
        /* <DEDUP_REMOVED lines=12> */
.L_x_210:
[----:B------:R-:W-:Y:S05]  /*6580*/  BSYNC B0 ;  /* 0x0000000000007941 */ /* 0x000fea0003800000 */
.L_x_209:
        /* <DEDUP_REMOVED lines=12> */
.L_x_212:
[----:B------:R-:W-:Y:S05]  /*6650*/  BSYNC B0 ;  /* 0x0000000000007941 */ /* 0x000fea0003800000 */
.L_x_211:
        /* <DEDUP_REMOVED lines=12> */
.L_x_214:
[----:B------:R-:W-:Y:S05]  /*6720*/  BSYNC B0 ;  /* 0x0000000000007941 */ /* 0x000fea0003800000 */
.L_x_213:
        /* <DEDUP_REMOVED lines=12> */
.L_x_216:
[----:B------:R-:W-:Y:S05]  /*67f0*/  BSYNC B0 ;  /* 0x0000000000007941 */ /* 0x000fea0003800000 */
.L_x_215:
        /* <DEDUP_REMOVED lines=12> */
.L_x_218:
[----:B------:R-:W-:Y:S05]  /*68c0*/  BSYNC B0 ;  /* 0x0000000000007941 */ /* 0x000fea0003800000 */
.L_x_217:
        /* <DEDUP_REMOVED lines=12> */
.L_x_220:
[----:B------:R-:W-:Y:S05]  /*6990*/  BSYNC B0 ;  /* 0x0000000000007941 */ /* 0x000fea0003800000 */
.L_x_219:
        /* <DEDUP_REMOVED lines=12> */
.L_x_222:
[----:B------:R-:W-:Y:S05]  /*6a60*/  BSYNC B0 ;  /* 0x0000000000007941 */ /* 0x000fea0003800000 */
.L_x_221:
        /* <DEDUP_REMOVED lines=12> */
.L_x_224:
[----:B------:R-:W-:Y:S05]  /*6b30*/  BSYNC B0 ;  /* 0x0000000000007941 */ /* 0x000fea0003800000 */
.L_x_223:
        /* <DEDUP_REMOVED lines=12> */
.L_x_226:
[----:B------:R-:W-:Y:S05]  /*6c00*/  BSYNC B0 ;  /* 0x0000000000007941 */ /* 0x000fea0003800000 */
.L_x_225:
        /* <DEDUP_REMOVED lines=12> */
.L_x_228:
[----:B------:R-:W-:Y:S05]  /*6cd0*/  BSYNC B0 ;  /* 0x0000000000007941 */ /* 0x000fea0003800000 */
.L_x_227:
        /* <DEDUP_REMOVED lines=12> */
.L_x_230:
[----:B------:R-:W-:Y:S05]  /*6da0*/  BSYNC B0 ;  /* 0x0000000000007941 */ /* 0x000fea0003800000 */
.L_x_229:
        /* <DEDUP_REMOVED lines=12> */
.L_x_232:
[----:B------:R-:W-:Y:S05]  /*6e70*/  BSYNC B0 ;  /* 0x0000000000007941 */ /* 0x000fea0003800000 */
.L_x_231:
        /* <DEDUP_REMOVED lines=12> */
.L_x_234:
[----:B------:R-:W-:Y:S05]  /*6f40*/  BSYNC B0 ;  /* 0x0000000000007941 */ /* 0x000fea0003800000 */
.L_x_233:
        /* <DEDUP_REMOVED lines=12> */
.L_x_236:
[----:B------:R-:W-:Y:S05]  /*7010*/  BSYNC B0 ;  /* 0x0000000000007941 */ /* 0x000fea0003800000 */
.L_x_235:
        /* <DEDUP_REMOVED lines=12> */
.L_x_238:
[----:B------:R-:W-:Y:S05]  /*70e0*/  BSYNC B0 ;  /* 0x0000000000007941 */ /* 0x000fea0003800000 */
.L_x_237:
        /* <DEDUP_REMOVED lines=12> */
.L_x_240:
[----:B------:R-:W-:Y:S05]  /*71b0*/  BSYNC B0 ;  /* 0x0000000000007941 */ /* 0x000fea0003800000 */
.L_x_239:
        /* <DEDUP_REMOVED lines=12> */
.L_x_242:
[----:B------:R-:W-:Y:S05]  /*7280*/  BSYNC B0 ;  /* 0x0000000000007941 */ /* 0x000fea0003800000 */
.L_x_241:
        /* <DEDUP_REMOVED lines=12> */
.L_x_244:
[----:B------:R-:W-:Y:S05]  /*7350*/  BSYNC B0 ;  /* 0x0000000000007941 */ /* 0x000fea0003800000 */
.L_x_243:
        /* <DEDUP_REMOVED lines=12> */
.L_x_246:
[----:B------:R-:W-:Y:S05]  /*7420*/  BSYNC B0 ;  /* 0x0000000000007941 */ /* 0x000fea0003800000 */
.L_x_245:
        /* <DEDUP_REMOVED lines=12> */
.L_x_248:
[----:B------:R-:W-:Y:S05]  /*74f0*/  BSYNC B0 ;  /* 0x0000000000007941 */ /* 0x000fea0003800000 */
.L_x_247:
        /* <DEDUP_REMOVED lines=12> */
.L_x_250:
[----:B------:R-:W-:Y:S05]  /*75c0*/  BSYNC B0 ;  /* 0x0000000000007941 */ /* 0x000fea0003800000 */
.L_x_249:
        /* <DEDUP_REMOVED lines=12> */
.L_x_252:
[----:B------:R-:W-:Y:S05]  /*7690*/  BSYNC B0 ;  /* 0x0000000000007941 */ /* 0x000fea0003800000 */
.L_x_251:
        /* <DEDUP_REMOVED lines=12> */
.L_x_254:
[----:B------:R-:W-:Y:S05]  /*7760*/  BSYNC B0 ;  /* 0x0000000000007941 */ /* 0x000fea0003800000 */
.L_x_253:
        /* <DEDUP_REMOVED lines=12> */
.L_x_256:
[----:B------:R-:W-:Y:S05]  /*7830*/  BSYNC B0 ;  /* 0x0000000000007941 */ /* 0x000fea0003800000 */
.L_x_255:
        /* <DEDUP_REMOVED lines=12> */
.L_x_258:
[----:B------:R-:W-:Y:S05]  /*7900*/  BSYNC B0 ;  /* 0x0000000000007941 */ /* 0x000fea0003800000 */
.L_x_257:
        /* <DEDUP_REMOVED lines=12> */
.L_x_260:
[----:B------:R-:W-:Y:S05]  /*79d0*/  BSYNC B0 ;  /* 0x0000000000007941 */ /* 0x000fea0003800000 */
.L_x_259:
        /* <DEDUP_REMOVED lines=12> */
.L_x_262:
[----:B------:R-:W-:Y:S05]  /*7aa0*/  BSYNC B0 ;  /* 0x0000000000007941 */ /* 0x000fea0003800000 */
.L_x_261:
        /* <DEDUP_REMOVED lines=12> */
.L_x_264:
[----:B------:R-:W-:Y:S05]  /*7b70*/  BSYNC B0 ;  /* 0x0000000000007941 */ /* 0x000fea0003800000 */
.L_x_263:
[----:B-----5:R-:W-:Y:S01]  /*7b80*/  F2FP.F16.E4M3.UNPACK_B R6, R6 ;  /* 0x00000006ff06723e */ /* 0x020fe200020006ff */
[----:B------:R-:W-:Y:S01]  /*7b90*/  BSSY B0, `(.L_x_265) ;  /* 0x000000a000007945 */ /* 0x000fe20003800000 */
[----:B------:R-:W-:-:S03]  /*7ba0*/  ISETP.LT.OR P3, PT, R3, 0x72, !P0 ;  /* 0x000000720300780c */ /* 0x000fc60004761670 */
        /* <DEDUP_REMOVED lines=8> */
.L_x_266:
[----:B------:R-:W-:Y:S05]  /*7c30*/  BSYNC B0 ;  /* 0x0000000000007941 */ /* 0x000fea0003800000 */
.L_x_265:
[----:B-----5:R-:W-:Y:S01]  /*7c40*/  F2FP.F16.E4M3.UNPACK_B R6, R6 ;  /* 0x00000006ff06723e */ /* 0x020fe200020006ff */
[----:B------:R-:W-:Y:S01]  /*7c50*/  BSSY B0, `(.L_x_267) ;  /* 0x000000a000007945 */ /* 0x000fe20003800000 */
[----:B------:R-:W-:-:S03]  /*7c60*/  ISETP.LT.OR P2, PT, R3, 0x71, !P1 ;  /* 0x000000710300780c */ /* 0x000fc60004f41670 */
        /* <DEDUP_REMOVED lines=8> */
.L_x_268:
[----:B------:R-:W-:Y:S05]  /*7cf0*/  BSYNC B0 ;  /* 0x0000000000007941 */ /* 0x000fea0003800000 */
.L_x_267:
        /* <DEDUP_REMOVED lines=11> */
.L_x_270:
[----:B------:R-:W-:Y:S05]  /*7db0*/  BSYNC B0 ;  /* 0x0000000000007941 */ /* 0x000fea0003800000 */
.L_x_269:
        /* <DEDUP_REMOVED lines=11> */
.L_x_272:
[----:B------:R-:W-:Y:S05]  /*7e70*/  BSYNC B0 ;  /* 0x0000000000007941 */ /* 0x000fea0003800000 */
.L_x_271:
        /* <DEDUP_REMOVED lines=11> */
.L_x_274:
[----:B------:R-:W-:Y:S05]  /*7f30*/  BSYNC B0 ;  /* 0x0000000000007941 */ /* 0x000fea0003800000 */
.L_x_273:
        /* <DEDUP_REMOVED lines=11> */
.L_x_276:
[----:B------:R-:W-:Y:S05]  /*7ff0*/  BSYNC B0 ;  /* 0x0000000000007941 */ /* 0x000fea0003800000 */
.L_x_275:
[----:B-----5:R-:W-:Y:S01]  /*8000*/  F2FP.F16.E4M3.UNPACK_B R6, R6 ;  /* 0x00000006ff06723e */ /* 0x020fe200020006ff */
[----:B------:R-:W-:Y:S01]  /*8010*/  BSSY B0, `(.L_x_277) ;  /* 0x000000a000007945 */ /* 0x000fe20003800000 */
[----:B------:R-:W-:Y:S02]  /*8020*/  ISETP.LT.OR P1, PT, R3, 0x7a, !P1 ;  /* 0x0000007a0300780c */ /* 0x000fe40004f21670 */
[----:B------:R-:W-:Y:S01]  /*8030*/  PRMT R3, RZ, 0x7610, R3 ;  /* 0x00007610ff037816 */ /* 0x000fe20000000003 */
[----:B0-----:R-:W-:-:S05]  /*8040*/  HADD2.F32 R7, -RZ, R6.H0_H0 ;  /* 0x20000006ff077230 */ /* 0x001fca0000004100 */
[----:B------:R-:W-:-:S04]  /*8050*/  FMUL R7, R7, R2 ;  /* 0x0000000207077220 */ /* 0x000fc80000400000 */
[----:B------:R-:W-:-:S05]  /*8060*/  FFMA R7, R86, R0, R7 ;  /* 0x0000000056077223 */ /* 0x000fca0000000007 */
[----:B------:R-:W-:-:S05]  /*8070*/  F2FP.SATFINITE.E4M3.F32.PACK_AB_MERGE_C R7, RZ, R7, RZ ;  /* 0x00000007ff07723e */ /* 0x000fca00048070ff */
[----:B------:R0:W-:Y:S01]  /*8080*/  @!P2 STG.E.U8 desc[UR12][R8.64+0x78], R7 ;  /* 0x000078070800a986 */ /* 0x0001e2000c10110c */
[----:B------:R-:W-:Y:S05]  /*8090*/  @P1 BRA `(.L_x_278) ;  /* 0x0000000000041947 */ /* 0x000fea0003800000 */
[----:B------:R0:W5:Y:S02]  /*80a0*/  LDG.E.U8 R3, desc[UR12][R4.64+0x79] ;  /* 0x0000790c04037981 */ /* 0x000164000c1e1100 */
.L_x_278:
[----:B------:R-:W-:Y:S05]  /*80b0*/  BSYNC B0 ;  /* 0x0000000000007941 */ /* 0x000fea0003800000 */
.L_x_277:
[----:B-----5:R-:W-:-:S05]  /*80c0*/  F2FP.F16.E4M3.UNPACK_B R3, R3 ;  /* 0x00000003ff03723e */ /* 0x020fca00020006ff */
[----:B------:R-:W-:-:S05]  /*80d0*/  HADD2.F32 R3, -RZ, R3.H0_H0 ;  /* 0x20000003ff037230 */ /* 0x000fca0000004100 */
[----:B------:R-:W-:-:S04]  /*80e0*/  FMUL R2, R3, R2 ;  /* 0x0000000203027220 */ /* 0x000fc80000400000 */
[----:B------:R-:W-:-:S05]  /*80f0*/  FFMA R2, R87, R0, R2 ;  /* 0x0000000057027223 */ /* 0x000fca0000000002 */
[----:B------:R-:W-:Y:S01]  /*8100*/  F2FP.SATFINITE.E4M3.F32.PACK_AB_MERGE_C R3, RZ, R2, RZ ;  /* 0x00000002ff03723e */ /* 0x000fe200048070ff */
[----:B------:R-:W-:Y:S06]  /*8110*/  @P1 EXIT ;  /* 0x000000000000194d */ /* 0x000fec0003800000 */
[----:B------:R-:W-:Y:S01]  /*8120*/  STG.E.U8 desc[UR12][R8.64+0x79], R3 ;  /* 0x0000790308007986 */ /* 0x000fe2000c10110c */
[----:B------:R-:W-:Y:S05]  /*8130*/  EXIT ;  /* 0x000000000000794d */ /* 0x000fea0003800000 */
.L_x_22:
[----:B------:R-:W-:Y:S01]  /*8140*/  ISETP.GE.AND P3, PT, R16, 0x1, PT ;  /* 0x000000011000780c */ /* 0x000fe20003f66270 */
[-C--:B------:R-:W-:Y:S01]  /*8150*/  FMUL R89, R89, R0.reuse ;  /* 0x0000000059597220 */ /* 0x080fe20000400000 */
[-C--:B------:R-:W-:Y:S01]  /*8160*/  FMUL R88, R88, R0.reuse ;  /* 0x0000000058587220 */ /* 0x080fe20000400000 */
[----:B------:R-:W-:Y:S01]  /*8170*/  ISETP.GE.AND P2, PT, R16, 0x9, PT ;  /* 0x000000091000780c */ /* 0x000fe20003f46270 */
[-C--:B------:R-:W-:Y:S01]  /*8180*/  FMUL R90, R90, R0.reuse ;  /* 0x000000005a5a7220 */ /* 0x080fe20000400000 */
[----:B------:R-:W-:Y:S01]  /*8190*/  ISETP.LT.OR P1, PT, R3, 0x2, !P3 ;  /* 0x000000020300780c */ /* 0x000fe20005f21670 */
[-C--:B------:R-:W-:Y:S01]  /*81a0*/  FMUL R91, R91, R0.reuse ;  /* 0x000000005b5b7220 */ /* 0x080fe20000400000 */
[----:B------:R-:W-:Y:S01]  /*81b0*/  ISETP.LT.OR P0, PT, R3, 0x1, !P3 ;  /* 0x000000010300780c */ /* 0x000fe20005f01670 */
[-C--:B------:R-:W-:Y:S01]  /*81c0*/  FMUL R92, R92, R0.reuse ;  /* 0x000000005c5c7220 */ /* 0x080fe20000400000 */
[----:B------:R-:W-:Y:S01]  /*81d0*/  F2FP.SATFINITE.E4M3.F32.PACK_AB_MERGE_C R89, RZ, R89, RZ ;  /* 0x00000059ff59723e */ /* 0x000fe200048070ff */
[----:B------:R-:W-:Y:S01]  /*81e0*/  FMUL R93, R93, R0 ;  /* 0x000000005d5d7220 */ /* 0x000fe20000400000 */
[----:B------:R-:W-:Y:S01]  /*81f0*/  F2FP.SATFINITE.E4M3.F32.PACK_AB_MERGE_C R5, RZ, R88, RZ ;  /* 0x00000058ff05723e */ /* 0x000fe200048070ff */
[-C--:B------:R-:W-:Y:S01]  /*8200*/  FMUL R94, R94, R0.reuse ;  /* 0x000000005e5e7220 */ /* 0x080fe20000400000 */
[----:B------:R-:W-:Y:S01]  /*8210*/  ISETP.LT.OR P4, PT, R3, 0x2, !P2 ;  /* 0x000000020300780c */ /* 0x000fe20005781670 */
[-C--:B------:R-:W-:Y:S01]  /*8220*/  FMUL R95, R95, R0.reuse ;  /* 0x000000005f5f7220 */ /* 0x080fe20000400000 */
[C---:B------:R-:W-:Y:S01]  /*8230*/  ISETP.LT.OR P5, PT, R3.reuse, 0x9, !P3 ;  /* 0x000000090300780c */ /* 0x040fe20005fa1670 */
[-C--:B------:R-:W-:Y:S01]  /*8240*/  FMUL R96, R96, R0.reuse ;  /* 0x0000000060607220 */ /* 0x080fe20000400000 */
[C---:B------:R-:W-:Y:S01]  /*8250*/  ISETP.LT.OR P6, PT, R3.reuse, 0xa, !P3 ;  /* 0x0000000a0300780c */ /* 0x040fe20005fc1670 */
[----:B------:R-:W-:Y:S01]  /*8260*/  @!P1 STG.E.U8 desc[UR12][R14.64+0x1], R89 ;  /* 0x000001590e009986 */ /* 0x000fe2000c10110c */
[----:B------:R-:W-:Y:S01]  /*8270*/  ISETP.LT.OR P1, PT, R3, 0x1, !P2 ;  /* 0x000000010300780c */ /* 0x000fe20005721670 */
[-C--:B------:R-:W-:Y:S01]  /*8280*/  FMUL R97, R97, R0.reuse ;  /* 0x0000000061617220 */ /* 0x080fe20000400000 */
[----:B------:R-:W-:Y:S01]  /*8290*/  F2FP.SATFINITE.E4M3.F32.PACK_AB_MERGE_C R91, RZ, R91, RZ ;  /* 0x0000005bff5b723e */ /* 0x000fe200048070ff */
[----:B------:R0:W-:Y:S01]  /*82a0*/  @!P0 STG.E.U8 desc[UR12][R14.64], R5 ;  /* 0x000000050e008986 */ /* 0x0001e2000c10110c */
[----:B------:R-:W-:Y:S01]  /*82b0*/  ISETP.LT.OR P0, PT, R3, 0x9, !P2 ;  /* 0x000000090300780c */ /* 0x000fe20005701670 */
[----:B------:R-:W-:Y:S01]  /*82c0*/  FMUL R98, R98, R0 ;  /* 0x0000000062627220 */ /* 0x000fe20000400000 */
[----:B------:R-:W-:Y:S01]  /*82d0*/  F2FP.SATFINITE.E4M3.F32.PACK_AB_MERGE_C R7, RZ, R92, RZ ;  /* 0x0000005cff07723e */ /* 0x000fe200048070ff */
[----:B------:R-:W-:Y:S01]  /*82e0*/  @!P4 STG.E.U8 desc[UR12][R12.64+0x1], R91 ;  /* 0x0000015b0c00c986 */ /* 0x000fe2000c10110c */
[----:B------:R-:W-:Y:S01]  /*82f0*/  F2FP.SATFINITE.E4M3.F32.PACK_AB_MERGE_C R93, RZ, R93, RZ ;  /* 0x0000005dff5d723e */ /* 0x000fe200048070ff */
[----:B------:R-:W-:Y:S01]  /*8300*/  FMUL R99, R99, R0 ;  /* 0x0000000063637220 */ /* 0x000fe20000400000 */
[----:B------:R-:W-:Y:S01]  /*8310*/  F2FP.SATFINITE.E4M3.F32.PACK_AB_MERGE_C R17, RZ, R94, RZ ;  /* 0x0000005eff11723e */ /* 0x000fe200048070ff */
[-C--:B------:R-:W-:Y:S01]  /*8320*/  FMUL R100, R100, R0.reuse ;  /* 0x0000000064647220 */ /* 0x080fe20000400000 */
[----:B------:R-:W-:Y:S01]  /*8330*/  ISETP.LT.OR P4, PT, R3, 0x12, !P3 ;  /* 0x000000120300780c */ /* 0x000fe20005f81670 */
[-C--:B------:R-:W-:Y:S01]  /*8340*/  FMUL R101, R101, R0.reuse ;  /* 0x0000000065657220 */ /* 0x080fe20000400000 */
[----:B------:R-:W-:Y:S01]  /*8350*/  F2FP.SATFINITE.E4M3.F32.PACK_AB_MERGE_C R95, RZ, R95, RZ ;  /* 0x0000005fff5f723e */ /* 0x000fe200048070ff */
[----:B------:R-:W-:Y:S01]  /*8360*/  FMUL R102, R102, R0 ;  /* 0x0000000066667220 */ /* 0x000fe20000400000 */
[----:B0-----:R-:W-:Y:S01]  /*8370*/  F2FP.SATFINITE.E4M3.F32.PACK_AB_MERGE_C R5, RZ, R90, RZ ;  /* 0x0000005aff05723e */ /* 0x001fe200048070ff */
[-C--:B------:R-:W-:Y:S01]  /*8380*/  FMUL R103, R103, R0.reuse ;  /* 0x0000000067677220 */ /* 0x080fe20000400000 */
[----:B------:R-:W-:Y:S01]  /*8390*/  F2FP.SATFINITE.E4M3.F32.PACK_AB_MERGE_C R97, RZ, R97, RZ ;  /* 0x00000061ff61723e */ /* 0x000fe200048070ff */
[-C--:B------:R-:W-:Y:S01]  /*83a0*/  FMUL R104, R104, R0.reuse ;  /* 0x0000000068687220 */ /* 0x080fe20000400000 */
[----:B------:R-:W-:Y:S01]  /*83b0*/  F2FP.SATFINITE.E4M3.F32.PACK_AB_MERGE_C R99, RZ, R99, RZ ;  /* 0x00000063ff63723e */ /* 0x000fe200048070ff */
[----:B------:R0:W-:Y:S01]  /*83c0*/  @!P1 STG.E.U8 desc[UR12][R12.64], R5 ;  /* 0x000000050c009986 */ /* 0x0001e2000c10110c */
[----:B------:R-:W-:Y:S01]  /*83d0*/  ISETP.LT.OR P1, PT, R3, 0xa, !P2 ;  /* 0x0000000a0300780c */ /* 0x000fe20005721670 */
[-C--:B------:R-:W-:Y:S01]  /*83e0*/  FMUL R105, R105, R0.reuse ;  /* 0x0000000069697220 */ /* 0x080fe20000400000 */
[----:B------:R-:W-:Y:S01]  /*83f0*/  F2FP.SATFINITE.E4M3.F32.PACK_AB_MERGE_C R101, RZ, R101, RZ ;  /* 0x00000065ff65723e */ /* 0x000fe200048070ff */
[----:B------:R1:W-:Y:S01]  /*8400*/  @!P5 STG.E.U8 desc[UR12][R14.64+0x8], R7 ;  /* 0x000008070e00d986 */ /* 0x0003e2000c10110c */
[C---:B------:R-:W-:Y:S01]  /*8410*/  ISETP.LT.OR P5, PT, R3.reuse, 0x11, !P2 ;  /* 0x000000110300780c */ /* 0x040fe200057a1670 */
[-C--:B------:R-:W-:Y:S01]  /*8420*/  FMUL R106, R106, R0.reuse ;  /* 0x000000006a6a7220 */ /* 0x080fe20000400000 */
[----:B------:R-:W-:Y:S01]  /*8430*/  F2FP.SATFINITE.E4M3.F32.PACK_AB_MERGE_C R103, RZ, R103, RZ ;  /* 0x00000067ff67723e */ /* 0x000fe200048070ff */
[----:B------:R-:W-:Y:S01]  /*8440*/  @!P6 STG.E.U8 desc[UR12][R14.64+0x9], R93 ;  /* 0x0000095d0e00e986 */ /* 0x000fe2000c10110c */
[----:B------:R-:W-:Y:S01]  /*8450*/  ISETP.LT.OR P6, PT, R3, 0x12, !P2 ;  /* 0x000000120300780c */ /* 0x000fe200057c1670 */
[-C--:B------:R-:W-:Y:S01]  /*8460*/  FMUL R107, R107, R0.reuse ;  /* 0x000000006b6b7220 */ /* 0x080fe20000400000 */
[-C--:B------:R-:W-:Y:S01]  /*8470*/  FMUL R108, R108, R0.reuse ;  /* 0x000000006c6c7220 */ /* 0x080fe20000400000 */
[----:B------:R2:W-:Y:S01]  /*8480*/  @!P0 STG.E.U8 desc[UR12][R12.64+0x8], R17 ;  /* 0x000008110c008986 */ /* 0x0005e2000c10110c */
[----:B------:R-:W-:Y:S01]  /*8490*/  ISETP.LT.OR P0, PT, R3, 0x11, !P3 ;  /* 0x000000110300780c */ /* 0x000fe20005f01670 */
[----:B------:R-:W-:Y:S01]  /*84a0*/  FMUL R109, R109, R0 ;  /* 0x000000006d6d7220 */ /* 0x000fe20000400000 */
[----:B0-----:R-:W-:Y:S01]  /*84b0*/  F2FP.SATFINITE.E4M3.F32.PACK_AB_MERGE_C R5, RZ, R96, RZ ;  /* 0x00000060ff05723e */ /* 0x001fe200048070ff */
[----:B------:R-:W-:Y:S01]  /*84c0*/  @!P1 STG.E.U8 desc[UR12][R12.64+0x9], R95 ;  /* 0x0000095f0c009986 */ /* 0x000fe2000c10110c */
[----:B-1----:R-:W-:Y:S01]  /*84d0*/  F2FP.SATFINITE.E4M3.F32.PACK_AB_MERGE_C R7, RZ, R98, RZ ;  /* 0x00000062ff07723e */ /* 0x002fe200048070ff */
[-C--:B------:R-:W-:Y:S01]  /*84e0*/  FMUL R110, R110, R0.reuse ;  /* 0x000000006e6e7220 */ /* 0x080fe20000400000 */
[C---:B------:R-:W-:Y:S01]  /*84f0*/  ISETP.LT.OR P1, PT, R3.reuse, 0x19, !P3 ;  /* 0x000000190300780c */ /* 0x040fe20005f21670 */
[----:B------:R-:W-:Y:S01]  /*8500*/  @!P4 STG.E.U8 desc[UR12][R14.64+0x11], R97 ;  /* 0x000011610e00c986 */ /* 0x000fe2000c10110c */
[----:B------:R-:W-:Y:S01]  /*8510*/  ISETP.LT.OR P4, PT, R3, 0x1a, !P3 ;  /* 0x0000001a0300780c */ /* 0x000fe20005f81670 */
[-C--:B------:R-:W-:Y:S01]  /*8520*/  FMUL R111, R111, R0.reuse ;  /* 0x000000006f6f7220 */ /* 0x080fe20000400000 */
[----:B------:R-:W-:Y:S01]  /*8530*/  F2FP.SATFINITE.E4M3.F32.PACK_AB_MERGE_C R105, RZ, R105, RZ ;  /* 0x00000069ff69723e */ /* 0x000fe200048070ff */
[----:B------:R-:W-:Y:S01]  /*8540*/  FMUL R112, R112, R0 ;  /* 0x0000000070707220 */ /* 0x000fe20000400000 */
[----:B--2---:R-:W-:Y:S01]  /*8550*/  F2FP.SATFINITE.E4M3.F32.PACK_AB_MERGE_C R17, RZ, R104, RZ ;  /* 0x00000068ff11723e */ /* 0x004fe200048070ff */
        /* <DEDUP_REMOVED lines=10> */
[----:B------:R-:W-:Y:S01]  /*8600*/  FMUL R115, R115, R0 ;  /* 0x0000000073737220 */ /* 0x000fe20000400000 */
[----:B------:R-:W-:Y:S01]  /*8610*/  F2FP.SATFINITE.E4M3.F32.PACK_AB_MERGE_C R111, RZ, R111, RZ ;  /* 0x0000006fff6f723e */ /* 0x000fe200048070ff */
[----:B------:R-:W-:Y:S01]  /*8620*/  @!P4 STG.E.U8 desc[UR12][R14.64+0x19], R101 ;  /* 0x000019650e00c986 */ /* 0x000fe2000c10110c */
[----:B0-----:R-:W-:Y:S01]  /*8630*/  F2FP.SATFINITE.E4M3.F32.PACK_AB_MERGE_C R5, RZ, R100, RZ ;  /* 0x00000064ff05723e */ /* 0x001fe200048070ff */
[-C--:B------:R-:W-:Y:S01]  /*8640*/  FMUL R116, R116, R0.reuse ;  /* 0x0000000074747220 */ /* 0x080fe20000400000 */
[----:B------:R-:W-:Y:S01]  /*8650*/  ISETP.LT.OR P4, PT, R3, 0x22, !P2 ;  /* 0x000000220300780c */ /* 0x000fe20005781670 */
[----:B------:R-:W-:Y:S01]  /*8660*/  FMUL R117, R117, R0 ;  /* 0x0000000075757220 */ /* 0x000fe20000400000 */
[----:B-1----:R-:W-:Y:S01]  /*8670*/  F2FP.SATFINITE.E4M3.F32.PACK_AB_MERGE_C R7, RZ, R102, RZ ;  /* 0x00000066ff07723e */ /* 0x002fe200048070ff */
[----:B------:R0:W-:Y:S01]  /*8680*/  @!P1 STG.E.U8 desc[UR12][R14.64+0x18], R5 ;  /* 0x000018050e009986 */ /* 0x0001e2000c10110c */
[C---:B------:R-:W-:Y:S01]  /*8690*/  ISETP.LT.OR P1, PT, R3.reuse, 0x22, !P3 ;  /* 0x000000220300780c */ /* 0x040fe20005f21670 */
[-C--:B------:R-:W-:Y:S01]  /*86a0*/  FMUL R118, R118, R0.reuse ;  /* 0x0000000076767220 */ /* 0x080fe20000400000 */
[----:B------:R-:W-:Y:S01]  /*86b0*/  F2FP.SATFINITE.E4M3.F32.PACK_AB_MERGE_C R113, RZ, R113, RZ ;  /* 0x00000071ff71723e */ /* 0x000fe200048070ff */
[----:B------:R1:W-:Y:S01]  /*86c0*/  @!P5 STG.E.U8 desc[UR12][R12.64+0x18], R7 ;  /* 0x000018070c00d986 */ /* 0x0003e2000c10110c */
[----:B------:R-:W-:Y:S01]  /*86d0*/  ISETP.LT.OR P5, PT, R3, 0x29, !P3 ;  /* 0x000000290300780c */ /* 0x000fe20005fa1670 */
[-C--:B------:R-:W-:Y:S01]  /*86e0*/  FMUL R119, R119, R0.reuse ;  /* 0x0000000077777220 */ /* 0x080fe20000400000 */
[----:B------:R-:W-:Y:S01]  /*86f0*/  F2FP.SATFINITE.E4M3.F32.PACK_AB_MERGE_C R115, RZ, R115, RZ ;  /* 0x00000073ff73723e */ /* 0x000fe200048070ff */
[----:B------:R-:W-:Y:S01]  /*8700*/  @!P6 STG.E.U8 desc[UR12][R12.64+0x19], R103 ;  /* 0x000019670c00e986 */ /* 0x000fe2000c10110c */
[C---:B------:R-:W-:Y:S01]  /*8710*/  ISETP.LT.OR P6, PT, R3.reuse, 0x2a, !P3 ;  /* 0x0000002a0300780c */ /* 0x040fe20005fc1670 */
[-C--:B------:R-:W-:Y:S01]  /*8720*/  FMUL R120, R120, R0.reuse ;  /* 0x0000000078787220 */ /* 0x080fe20000400000 */
[----:B------:R-:W-:Y:S01]  /*8730*/  F2FP.SATFINITE.E4M3.F32.PACK_AB_MERGE_C R117, RZ, R117, RZ ;  /* 0x00000075ff75723e */ /* 0x000fe200048070ff */
        /* <DEDUP_REMOVED lines=25> */
[----:B------:R-:W-:Y:S01]  /*88d0*/  FMUL R128, R128, R0 ;  /* 0x0000000080807220 */ /* 0x000fe20000400000 */
[----:B0-----:R-:W-:Y:S01]  /*88e0*/  F2FP.SATFINITE.E4M3.F32.PACK_AB_MERGE_C R5, RZ, R110, RZ ;  /* 0x0000006eff05723e */ /* 0x001fe200048070ff */
[----:B------:R-:W-:Y:S01]  /*88f0*/  @!P4 STG.E.U8 desc[UR12][R12.64+0x29], R111 ;  /* 0x0000296f0c00c986 */ /* 0x000fe2000c10110c */
        /* <DEDUP_REMOVED lines=88> */
[C---:B------:R-:W-:Y:S01]  /*8e80*/  ISETP.LT.OR P4, PT, R3.reuse, 0x61, !P3 ;  /* 0x000000610300780c */ /* 0x040fe20005f81670 */
[----:B------:R-:W-:Y:S01]  /*8e90*/  FMUL R26, R26, R0 ;  /* 0x000000001a1a7220 */ /* 0x000fe20000400000 */
[----:B-1----:R-:W-:Y:S01]  /*8ea0*/  F2FP.SATFINITE.E4M3.F32.PACK_AB_MERGE_C R7, RZ, R132, RZ ;  /* 0x00000084ff07723e */ /* 0x002fe200048070ff */
[----:B------:R0:W-:Y:S01]  /*8eb0*/  @!P1 STG.E.U8 desc[UR12][R12.64+0x50], R5 ;  /* 0x000050050c009986 */ /* 0x0001e2000c10110c */
[----:B------:R-:W-:Y:S01]  /*8ec0*/  ISETP.LT.OR P1, PT, R3, 0x5a, !P2 ;  /* 0x0000005a0300780c */ /* 0x000fe20005721670 */
[-C--:B------:R-:W-:Y:S01]  /*8ed0*/  FMUL R27, R27, R0.reuse ;  /* 0x000000001b1b7220 */ /* 0x080fe20000400000 */
[----:B------:R-:W-:Y:S01]  /*8ee0*/  F2FP.SATFINITE.E4M3.F32.PACK_AB_MERGE_C R151, RZ, R151, RZ ;  /* 0x00000097ff97723e */ /* 0x000fe200048070ff */
[----:B------:R1:W-:Y:S01]  /*8ef0*/  @!P5 STG.E.U8 desc[UR12][R14.64+0x58], R7 ;  /* 0x000058070e00d986 */ /* 0x0003e2000c10110c */
[----:B------:R-:W-:Y:S01]  /*8f00*/  ISETP.LT.OR P5, PT, R3, 0x62, !P3 ;  /* 0x000000620300780c */ /* 0x000fe20005fa1670 */
[-C--:B------:R-:W-:Y:S01]  /*8f10*/  FMUL R28, R28, R0.reuse ;  /* 0x000000001c1c7220 */ /* 0x080fe20000400000 */
[-C--:B------:R-:W-:Y:S01]  /*8f20*/  FMUL R29, R29, R0.reuse ;  /* 0x000000001d1d7220 */ /* 0x080fe20000400000 */
[----:B------:R-:W-:Y:S01]  /*8f30*/  @!P6 STG.E.U8 desc[UR12][R14.64+0x59], R133 ;  /* 0x000059850e00e986 */ /* 0x000fe2000c10110c */
[----:B------:R-:W-:Y:S01]  /*8f40*/  ISETP.LT.OR P6, PT, R3, 0x61, !P2 ;  /* 0x000000610300780c */ /* 0x000fe200057c1670 */
[----:B------:R-:W-:Y:S01]  /*8f50*/  FMUL R30, R30, R0 ;  /* 0x000000001e1e7220 */ /* 0x000fe20000400000 */
[----:B------:R-:W-:Y:S01]  /*8f60*/  F2FP.SATFINITE.E4M3.F32.PACK_AB_MERGE_C R25, RZ, R25, RZ ;  /* 0x00000019ff19723e */ /* 0x000fe200048070ff */
[----:B------:R2:W-:Y:S01]  /*8f70*/  @!P0 STG.E.U8 desc[UR12][R12.64+0x58], R17 ;  /* 0x000058110c008986 */ /* 0x0005e2000c10110c */
[----:B0-----:R-:W-:Y:S01]  /*8f80*/  F2FP.SATFINITE.E4M3.F32.PACK_AB_MERGE_C R5, RZ, R136, RZ ;  /* 0x00000088ff05723e */ /* 0x001fe200048070ff */
[----:B------:R-:W-:Y:S01]  /*8f90*/  FMUL R31, R31, R0 ;  /* 0x000000001f1f7220 */ /* 0x000fe20000400000 */
[C---:B------:R-:W-:Y:S01]  /*8fa0*/  ISETP.LT.OR P0, PT, R3.reuse, 0x62, !P2 ;  /* 0x000000620300780c */ /* 0x040fe20005701670 */
[----:B------:R-:W-:Y:S01]  /*8fb0*/  @!P1 STG.E.U8 desc[UR12][R12.64+0x59], R135 ;  /* 0x000059870c009986 */ /* 0x000fe2000c10110c */
[----:B-1----:R-:W-:Y:S01]  /*8fc0*/  F2FP.SATFINITE.E4M3.F32.PACK_AB_MERGE_C R7, RZ, R138, RZ ;  /* 0x0000008aff07723e */ /* 0x002fe200048070ff */
[-C--:B------:R-:W-:Y:S01]  /*8fd0*/  FMUL R32, R32, R0.reuse ;  /* 0x0000000020207220 */ /* 0x080fe20000400000 */
[C---:B------:R-:W-:Y:S01]  /*8fe0*/  ISETP.LT.OR P1, PT, R3.reuse, 0x71, !P3 ;  /* 0x000000710300780c */ /* 0x040fe20005f21670 */
[----:B------:R0:W-:Y:S01]  /*8ff0*/  @!P4 STG.E.U8 desc[UR12][R14.64+0x60], R5 ;  /* 0x000060050e00c986 */ /* 0x0001e2000c10110c */
[----:B------:R-:W-:Y:S01]  /*9000*/  ISETP.LT.OR P4, PT, R3, 0x69, !P3 ;  /* 0x000000690300780c */ /* 0x000fe20005f81670 */
[-C--:B------:R-:W-:Y:S01]  /*9010*/  FMUL R33, R33, R0.reuse ;  /* 0x0000000021217220 */ /* 0x080fe20000400000 */
[----:B------:R-:W-:Y:S01]  /*9020*/  F2FP.SATFINITE.E4M3.F32.PACK_AB_MERGE_C R27, RZ, R27, RZ ;  /* 0x0000001bff1b723e */ /* 0x000fe200048070ff */
[----:B------:R-:W-:Y:S01]  /*9030*/  @!P5 STG.E.U8 desc[UR12][R14.64+0x61], R137 ;  /* 0x000061890e00d986 */ /* 0x000fe2000c10110c */
[C---:B------:R-:W-:Y:S01]  /*9040*/  ISETP.LT.OR P5, PT, R3.reuse, 0x6a, !P3 ;  /* 0x0000006a0300780c */ /* 0x040fe20005fa1670 */
[----:B------:R-:W-:Y:S01]  /*9050*/  FMUL R34, R34, R0 ;  /* 0x0000000022227220 */ /* 0x000fe20000400000 */
[----:B--2---:R-:W-:Y:S01]  /*9060*/  F2FP.SATFINITE.E4M3.F32.PACK_AB_MERGE_C R17, RZ, R144, RZ ;  /* 0x00000090ff11723e */ /* 0x004fe200048070ff */
[----:B------:R1:W-:Y:S01]  /*9070*/  @!P6 STG.E.U8 desc[UR12][R12.64+0x60], R7 ;  /* 0x000060070c00e986 */ /* 0x0003e2000c10110c */
[----:B------:R-:W-:Y:S01]  /*9080*/  ISETP.LT.OR P6, PT, R3, 0x69, !P2 ;  /* 0x000000690300780c */ /* 0x000fe200057c1670 */
[----:B------:R-:W-:Y:S01]  /*9090*/  FMUL R35, R35, R0 ;  /* 0x0000000023237220 */ /* 0x000fe20000400000 */
[----:B------:R-:W-:Y:S01]  /*90a0*/  F2FP.SATFINITE.E4M3.F32.PACK_AB_MERGE_C R29, RZ, R29, RZ ;  /* 0x0000001dff1d723e */ /* 0x000fe200048070ff */
[----:B------:R-:W-:Y:S01]  /*90b0*/  @!P0 STG.E.U8 desc[UR12][R12.64+0x61], R139 ;  /* 0x0000618b0c008986 */ /* 0x000fe2000c10110c */
[----:B0-----:R-:W-:Y:S01]  /*90c0*/  F2FP.SATFINITE.E4M3.F32.PACK_AB_MERGE_C R5, RZ, R140, RZ ;  /* 0x0000008cff05723e */ /* 0x001fe200048070ff */
[-C--:B------:R-:W-:Y:S01]  /*90d0*/  FMUL R36, R36, R0.reuse ;  /* 0x0000000024247220 */ /* 0x080fe20000400000 */
[----:B------:R-:W-:Y:S01]  /*90e0*/  ISETP.LT.OR P0, PT, R3, 0x6a, !P2 ;  /* 0x0000006a0300780c */ /* 0x000fe20005701670 */
[-C--:B------:R-:W-:Y:S01]  /*90f0*/  FMUL R37, R37, R0.reuse ;  /* 0x0000000025257220 */ /* 0x080fe20000400000 */
[----:B------:R-:W-:Y:S01]  /*9100*/  F2FP.SATFINITE.E4M3.F32.PACK_AB_MERGE_C R31, RZ, R31, RZ ;  /* 0x0000001fff1f723e */ /* 0x000fe200048070ff */
[----:B------:R0:W-:Y:S01]  /*9110*/  @!P4 STG.E.U8 desc[UR12][R14.64+0x68], R5 ;  /* 0x000068050e00c986 */ /* 0x0001e2000c10110c */
[C---:B------:R-:W-:Y:S01]  /*9120*/  ISETP.LT.OR P4, PT, R3.reuse, 0x72, !P3 ;  /* 0x000000720300780c */ /* 0x040fe20005f81670 */
[----:B------:R-:W-:Y:S01]  /*9130*/  FMUL R38, R38, R0 ;  /* 0x0000000026267220 */ /* 0x000fe20000400000 */
[----:B-1----:R-:W-:Y:S01]  /*9140*/  F2FP.SATFINITE.E4M3.F32.PACK_AB_MERGE_C R7, RZ, R142, RZ ;  /* 0x0000008eff07723e */ /* 0x002fe200048070ff */
        /* <DEDUP_REMOVED lines=9> */
[----:B0-----:R-:W-:Y:S01]  /*91e0*/  F2FP.SATFINITE.E4M3.F32.PACK_AB_MERGE_C R5, RZ, R146, RZ ;  /* 0x00000092ff05723e */ /* 0x001fe200048070ff */
[-C--:B------:R-:W-:Y:S01]  /*91f0*/  FMUL R41, R41, R0.reuse ;  /* 0x0000000029297220 */ /* 0x080fe20000400000 */
[C---:B------:R-:W-:Y:S01]  /*9200*/  ISETP.GE.AND P0, PT, R16.reuse, 0x49, PT ;  /* 0x000000491000780c */ /* 0x040fe20003f06270 */
[----:B------:R0:W-:Y:S01]  /*9210*/  @!P1 STG.E.U8 desc[UR12][R14.64+0x70], R17 ;  /* 0x000070110e009986 */ /* 0x0001e2000c10110c */
[----:B------:R-:W-:Y:S01]  /*9220*/  ISETP.GE.AND P1, PT, R16, 0x41, PT ;  /* 0x000000411000780c */ /* 0x000fe20003f26270 */
[-C--:B------:R-:W-:Y:S01]  /*9230*/  FMUL R42, R42, R0.reuse ;  /* 0x000000002a2a7220 */ /* 0x080fe20000400000 */
[----:B------:R-:W-:Y:S01]  /*9240*/  F2FP.SATFINITE.E4M3.F32.PACK_AB_MERGE_C R37, RZ, R37, RZ ;  /* 0x00000025ff25723e */ /* 0x000fe200048070ff */
[----:B------:R-:W-:Y:S01]  /*9250*/  @!P4 STG.E.U8 desc[UR12][R14.64+0x71], R145 ;  /* 0x000071910e00c986 */ /* 0x000fe2000c10110c */
[----:B------:R-:W-:Y:S01]  /*9260*/  ISETP.LT.OR P4, PT, R3, 0x79, !P3 ;  /* 0x000000790300780c */ /* 0x000fe20005f81670 */
[-C--:B------:R-:W-:Y:S01]  /*9270*/  FMUL R43, R43, R0.reuse ;  /* 0x000000002b2b7220 */ /* 0x080fe20000400000 */
[C---:B------:R-:W-:Y:S01]  /*9280*/  ISETP.LT.OR P3, PT, R3.reuse, 0x7a, !P3 ;  /* 0x0000007a0300780c */ /* 0x040fe20005f61670 */
[----:B------:R2:W-:Y:S01]  /*9290*/  @!P5 STG.E.U8 desc[UR12][R12.64+0x70], R5 ;  /* 0x000070050c00d986 */ /* 0x0005e2000c10110c */
[C---:B------:R-:W-:Y:S01]  /*92a0*/  ISETP.LT.OR P5, PT, R3.reuse, 0x79, !P2 ;  /* 0x000000790300780c */ /* 0x040fe200057a1670 */
[-C--:B------:R-:W-:Y:S01]  /*92b0*/  FMUL R44, R44, R0.reuse ;  /* 0x000000002c2c7220 */ /* 0x080fe20000400000 */
[C---:B------:R-:W-:Y:S01]  /*92c0*/  ISETP.LT.OR P2, PT, R3.reuse, 0x7a, !P2 ;  /* 0x0000007a0300780c */ /* 0x040fe20005741670 */
[----:B------:R-:W-:Y:S01]  /*92d0*/  @!P6 STG.E.U8 desc[UR12][R12.64+0x71], R147 ;  /* 0x000071930c00e986 */ /* 0x000fe2000c10110c */
[----:B------:R-:W-:Y:S01]  /*92e0*/  ISETP.LT.OR P6, PT, R3, 0x1, !P1 ;  /* 0x000000010300780c */ /* 0x000fe20004fc1670 */
[----:B------:R-:W-:Y:S01]  /*92f0*/  FMUL R45, R45, R0 ;  /* 0x000000002d2d7220 */ /* 0x000fe20000400000 */
[----:B-1----:R-:W-:Y:S01]  /*9300*/  F2FP.SATFINITE.E4M3.F32.PACK_AB_MERGE_C R7, RZ, R150, RZ ;  /* 0x00000096ff07723e */ /* 0x002fe200048070ff */
[----:B------:R-:W-:Y:S01]  /*9310*/  FMUL R46, R46, R0 ;  /* 0x000000002e2e7220 */ /* 0x000fe20000400000 */
[----:B0-----:R-:W-:Y:S01]  /*9320*/  F2FP.SATFINITE.E4M3.F32.PACK_AB_MERGE_C R17, RZ, R24, RZ ;  /* 0x00000018ff11723e */ /* 0x001fe200048070ff */
[----:B------:R-:W-:Y:S01]  /*9330*/  FMUL R47, R47, R0 ;  /* 0x000000002f2f7220 */ /* 0x000fe20000400000 */
[----:B------:R-:W-:Y:S01]  /*9340*/  F2FP.SATFINITE.E4M3.F32.PACK_AB_MERGE_C R39, RZ, R39, RZ ;  /* 0x00000027ff27723e */ /* 0x000fe200048070ff */
[----:B------:R-:W-:Y:S01]  /*9350*/  @!P3 STG.E.U8 desc[UR12][R14.64+0x79], R149 ;  /* 0x000079950e00b986 */ /* 0x000fe2000c10110c */
[----:B--2---:R-:W-:Y:S01]  /*9360*/  F2FP.SATFINITE.E4M3.F32.PACK_AB_MERGE_C R5, RZ, R148, RZ ;  /* 0x00000094ff05723e */ /* 0x004fe200048070ff */
[-C--:B------:R-:W-:Y:S01]  /*9370*/  FMUL R48, R48, R0.reuse ;  /* 0x0000000030307220 */ /* 0x080fe20000400000 */
        /* <DEDUP_REMOVED lines=18> */
[----:B0-----:R-:W-:Y:S01]  /*94a0*/  F2FP.SATFINITE.E4M3.F32.PACK_AB_MERGE_C R5, RZ, R26, RZ ;  /* 0x0000001aff05723e */ /* 0x001fe200048070ff */
[-C--:B------:R-:W-:Y:S01]  /*94b0*/  FMUL R54, R54, R0.reuse ;  /* 0x0000000036367220 */ /* 0x080fe20000400000 */
[----:B------:R-:W-:Y:S01]  /*94c0*/  F2FP.SATFINITE.E4M3.F32.PACK_AB_MERGE_C R49, RZ, R49, RZ ;  /* 0x00000031ff31723e */ /* 0x000fe200048070ff */
[----:B------:R-:W-:Y:S01]  /*94d0*/  @!P2 STG.E.U8 desc[UR12][R10.64+0x1], R25 ;  /* 0x000001190a00a986 */ /* 0x000fe2000c10110c */
[----:B------:R-:W-:Y:S01]  /*94e0*/  ISETP.LT.OR P2, PT, R3, 0x11, !P0 ;  /* 0x000000110300780c */ /* 0x000fe20004741670 */
[----:B------:R-:W-:Y:S01]  /*94f0*/  FMUL R55, R55, R0 ;  /* 0x0000000037377220 */ /* 0x000fe20000400000 */
[----:B-1----:R-:W-:Y:S01]  /*9500*/  F2FP.SATFINITE.E4M3.F32.PACK_AB_MERGE_C R7, RZ, R28, RZ ;  /* 0x0000001cff07723e */ /* 0x002fe200048070ff */
[----:B------:R0:W-:Y:S01]  /*9510*/  @!P3 STG.E.U8 desc[UR12][R8.64], R5 ;  /* 0x000000050800b986 */ /* 0x0001e2000c10110c */
[C---:B------:R-:W-:Y:S01]  /*9520*/  ISETP.LT.OR P3, PT, R3.reuse, 0x9, !P0 ;  /* 0x000000090300780c */ /* 0x040fe20004761670 */
[----:B------:R-:W-:Y:S01]  /*9530*/  FMUL R56, R56, R0 ;  /* 0x0000000038387220 */ /* 0x000fe20000400000 */
        /* <DEDUP_REMOVED lines=86> */
[----:B------:R-:W-:Y:S01]  /*9aa0*/  FMUL R80, R80, R0 ;  /* 0x0000000050507220 */ /* 0x000fe20000400000 */
[----:B--2---:R-:W-:Y:S01]  /*9ab0*/  F2FP.SATFINITE.E4M3.F32.PACK_AB_MERGE_C R13, RZ, R54, RZ ;  /* 0x00000036ff0d723e */ /* 0x004fe200048070ff */
[-C--:B------:R-:W-:Y:S01]  /*9ac0*/  FMUL R81, R81, R0.reuse ;  /* 0x0000000051517220 */ /* 0x080fe20000400000 */
        /* <DEDUP_REMOVED lines=14> */
[C---:B------:R-:W-:Y:S01]  /*9bb0*/  ISETP.LT.OR P4, PT, R3.reuse, 0x42, !P1 ;  /* 0x000000420300780c */ /* 0x040fe20004f81670 */
[----:B------:R-:W-:Y:S01]  /*9bc0*/  FMUL R86, R86, R0 ;  /* 0x0000000056567220 */ /* 0x000fe20000400000 */
[----:B-1----:R-:W-:Y:S01]  /*9bd0*/  F2FP.SATFINITE.E4M3.F32.PACK_AB_MERGE_C R7, RZ, R52, RZ ;  /* 0x00000034ff07723e */ /* 0x002fe200048070ff */
[----:B------:R0:W-:Y:S01]  /*9be0*/  @!P3 STG.E.U8 desc[UR12][R8.64+0x30], R5 ;  /* 0x000030050800b986 */ /* 0x0001e2000c10110c */
[----:B------:R-:W-:Y:S01]  /*9bf0*/  ISETP.LT.OR P3, PT, R3, 0x3a, !P0 ;  /* 0x0000003a0300780c */ /* 0x000fe20004761670 */
[----:B------:R-:W-:Y:S01]  /*9c00*/  FMUL R0, R87, R0 ;  /* 0x0000000057007220 */ /* 0x000fe20000400000 */
[----:B------:R-:W-:Y:S01]  /*9c10*/  F2FP.SATFINITE.E4M3.F32.PACK_AB_MERGE_C R81, RZ, R81, RZ ;  /* 0x00000051ff51723e */ /* 0x000fe200048070ff */
[----:B------:R1:W-:Y:S01]  /*9c20*/  @!P5 STG.E.U8 desc[UR12][R10.64+0x38], R7 ;  /* 0x000038070a00d986 */ /* 0x0003e2000c10110c */
[----:B------:R-:W-:-:S02]  /*9c30*/  ISETP.LT.OR P5, PT, R3, 0x41, !P0 ;  /* 0x000000410300780c */ /* 0x000fc400047a1670 */
[----:B------:R-:W-:Y:S01]  /*9c40*/  F2FP.SATFINITE.E4M3.F32.PACK_AB_MERGE_C R83, RZ, R83, RZ ;  /* 0x00000053ff53723e */ /* 0x000fe200048070ff */
[----:B------:R-:W-:Y:S01]  /*9c50*/  @!P6 STG.E.U8 desc[UR12][R10.64+0x39], R53 ;  /* 0x000039350a00e986 */ /* 0x000fe2000c10110c */
[C---:B------:R-:W-:Y:S02]  /*9c60*/  ISETP.LT.OR P6, PT, R3.reuse, 0x42, !P0 ;  /* 0x000000420300780c */ /* 0x040fe400047c1670 */
[----:B------:R-:W-:Y:S01]  /*9c70*/  F2FP.SATFINITE.E4M3.F32.PACK_AB_MERGE_C R85, RZ, R85, RZ ;  /* 0x00000055ff55723e */ /* 0x000fe200048070ff */
[----:B------:R2:W-:Y:S01]  /*9c80*/  @!P2 STG.E.U8 desc[UR12][R8.64+0x38], R13 ;  /* 0x0000380d0800a986 */ /* 0x0005e2000c10110c */
[----:B------:R-:W-:Y:S02]  /*9c90*/  ISETP.LT.OR P2, PT, R3, 0x41, !P1 ;  /* 0x000000410300780c */ /* 0x000fe40004f41670 */
[----:B0-----:R-:W-:Y:S01]  /*9ca0*/  F2FP.SATFINITE.E4M3.F32.PACK_AB_MERGE_C R5, RZ, R56, RZ ;  /* 0x00000038ff05723e */ /* 0x001fe200048070ff */
[----:B------:R-:W-:Y:S01]  /*9cb0*/  @!P3 STG.E.U8 desc[UR12][R8.64+0x39], R55 ;  /* 0x000039370800b986 */ /* 0x000fe2000c10110c */
[----:B-1----:R-:W-:-:S02]  /*9cc0*/  F2FP.SATFINITE.E4M3.F32.PACK_AB_MERGE_C R7, RZ, R58, RZ ;  /* 0x0000003aff07723e */ /* 0x002fc400048070ff */
[C---:B------:R-:W-:Y:S01]  /*9cd0*/  ISETP.LT.OR P3, PT, R3.reuse, 0x49, !P1 ;  /* 0x000000490300780c */ /* 0x040fe20004f61670 */
[----:B------:R-:W-:Y:S01]  /*9ce0*/  @!P4 STG.E.U8 desc[UR12][R10.64+0x41], R57 ;  /* 0x000041390a00c986 */ /* 0x000fe2000c10110c */
[----:B------:R-:W-:Y:S02]  /*9cf0*/  ISETP.LT.OR P4, PT, R3, 0x4a, !P1 ;  /* 0x0000004a0300780c */ /* 0x000fe40004f81670 */
[----:B--2---:R-:W-:-:S03]  /*9d00*/  F2FP.SATFINITE.E4M3.F32.PACK_AB_MERGE_C R13, RZ, R64, RZ ;  /* 0x00000040ff0d723e */ /* 0x004fc600048070ff */
[----:B------:R0:W-:Y:S01]  /*9d10*/  @!P2 STG.E.U8 desc[UR12][R10.64+0x40], R5 ;  /* 0x000040050a00a986 */ /* 0x0001e2000c10110c */
[----:B------:R-:W-:-:S03]  /*9d20*/  ISETP.LT.OR P2, PT, R3, 0x51, !P1 ;  /* 0x000000510300780c */ /* 0x000fc60004f41670 */
[----:B------:R1:W-:Y:S01]  /*9d30*/  @!P5 STG.E.U8 desc[UR12][R8.64+0x40], R7 ;  /* 0x000040070800d986 */ /* 0x0003e2000c10110c */
[----:B------:R-:W-:-:S03]  /*9d40*/  ISETP.LT.OR P5, PT, R3, 0x49, !P0 ;  /* 0x000000490300780c */ /* 0x000fc600047a1670 */
[----:B------:R-:W-:Y:S01]  /*9d50*/  @!P6 STG.E.U8 desc[UR12][R8.64+0x41], R59 ;  /* 0x0000413b0800e986 */ /* 0x000fe2000c10110c */
[C---:B------:R-:W-:Y:S02]  /*9d60*/  ISETP.LT.OR P6, PT, R3.reuse, 0x4a, !P0 ;  /* 0x0000004a0300780c */ /* 0x040fe400047c1670 */
[----:B0-----:R-:W-:Y:S01]  /*9d70*/  F2FP.SATFINITE.E4M3.F32.PACK_AB_MERGE_C R5, RZ, R60, RZ ;  /* 0x0000003cff05723e */ /* 0x001fe200048070ff */
[----:B------:R-:W-:Y:S01]  /*9d80*/  @!P4 STG.E.U8 desc[UR12][R10.64+0x49], R61 ;  /* 0x0000493d0a00c986 */ /* 0x000fe2000c10110c */
[C---:B------:R-:W-:Y:S02]  /*9d90*/  ISETP.LT.OR P4, PT, R3.reuse, 0x52, !P0 ;  /* 0x000000520300780c */ /* 0x040fe40004781670 */
[----:B-1----:R-:W-:Y:S01]  /*9da0*/  F2FP.SATFINITE.E4M3.F32.PACK_AB_MERGE_C R7, RZ, R62, RZ ;  /* 0x0000003eff07723e */ /* 0x002fe200048070ff */
[----:B------:R0:W-:Y:S01]  /*9db0*/  @!P3 STG.E.U8 desc[UR12][R10.64+0x48], R5 ;  /* 0x000048050a00b986 */ /* 0x0001e2000c10110c */
[----:B------:R-:W-:-:S03]  /*9dc0*/  ISETP.LT.OR P3, PT, R3, 0x52, !P1 ;  /* 0x000000520300780c */ /* 0x000fc60004f61670 */
[----:B------:R1:W-:Y:S01]  /*9dd0*/  @!P5 STG.E.U8 desc[UR12][R8.64+0x48], R7 ;  /* 0x000048070800d986 */ /* 0x0003e2000c10110c */
[----:B------:R-:W-:-:S03]  /*9de0*/  ISETP.LT.OR P5, PT, R3, 0x59, !P1 ;  /* 0x000000590300780c */ /* 0x000fc60004fa1670 */
[----:B------:R-:W-:Y:S01]  /*9df0*/  @!P6 STG.E.U8 desc[UR12][R8.64+0x49], R63 ;  /* 0x0000493f0800e986 */ /* 0x000fe2000c10110c */
[----:B------:R-:W-:-:S03]  /*9e00*/  ISETP.LT.OR P6, PT, R3, 0x5a, !P1 ;  /* 0x0000005a0300780c */ /* 0x000fc60004fc1670 */
[----:B------:R2:W-:Y:S01]  /*9e10*/  @!P2 STG.E.U8 desc[UR12][R10.64+0x50], R13 ;  /* 0x0000500d0a00a986 */ /* 0x0005e2000c10110c */
[C---:B------:R-:W-:Y:S02]  /*9e20*/  ISETP.LT.OR P2, PT, R3.reuse, 0x51, !P0 ;  /* 0x000000510300780c */ /* 0x040fe40004741670 */
[----:B0-----:R-:W-:Y:S01]  /*9e30*/  F2FP.SATFINITE.E4M3.F32.PACK_AB_MERGE_C R5, RZ, R66, RZ ;  /* 0x00000042ff05723e */ /* 0x001fe200048070ff */
[----:B------:R-:W-:Y:S01]  /*9e40*/  @!P3 STG.E.U8 desc[UR12][R10.64+0x51], R65 ;  /* 0x000051410a00b986 */ /* 0x000fe2000c10110c */
[----:B-1----:R-:W-:Y:S02]  /*9e50*/  F2FP.SATFINITE.E4M3.F32.PACK_AB_MERGE_C R7, RZ, R68, RZ ;  /* 0x00000044ff07723e */ /* 0x002fe400048070ff */
        /* <DEDUP_REMOVED lines=21> */
[----:B------:R-:W-:Y:S02]  /*9fb0*/  ISETP.LT.OR P6, PT, R3, 0x62, !P0 ;  /* 0x000000620300780c */ /* 0x000fe400047c1670 */
[----:B0-----:R-:W-:Y:S02]  /*9fc0*/  F2FP.SATFINITE.E4M3.F32.PACK_AB_MERGE_C R5, RZ, R76, RZ ;  /* 0x0000004cff05723e */ /* 0x001fe400048070ff */
[----:B-1----:R-:W-:Y:S02]  /*9fd0*/  F2FP.SATFINITE.E4M3.F32.PACK_AB_MERGE_C R7, RZ, R78, RZ ;  /* 0x0000004eff07723e */ /* 0x002fe400048070ff */
[----:B--2---:R-:W-:-:S07]  /*9fe0*/  F2FP.SATFINITE.E4M3.F32.PACK_AB_MERGE_C R13, RZ, R80, RZ ;  /* 0x00000050ff0d723e */ /* 0x004fce00048070ff */
[----:B------:R-:W-:Y:S01]  /*9ff0*/  @!P6 STG.E.U8 desc[UR12][R8.64+0x61], R75 ;  /* 0x0000614b0800e986 */ /* 0x000fe2000c10110c */
[----:B------:R-:W-:-:S03]  /*a000*/  ISETP.LT.OR P6, PT, R3, 0x71, !P1 ;  /* 0x000000710300780c */ /* 0x000fc60004fc1670 */
[----:B------:R0:W-:Y:S01]  /*a010*/  @!P2 STG.E.U8 desc[UR12][R10.64+0x68], R5 ;  /* 0x000068050a00a986 */ /* 0x0001e2000c10110c */
[----:B------:R-:W-:-:S03]  /*a020*/  ISETP.LT.OR P2, PT, R3, 0x72, !P1 ;  /* 0x000000720300780c */ /* 0x000fc60004f41670 */
[----:B------:R-:W-:Y:S01]  /*a030*/  @!P5 STG.E.U8 desc[UR12][R10.64+0x69], R77 ;  /* 0x0000694d0a00d986 */ /* 0x000fe2000c10110c */
[----:B------:R-:W-:-:S03]  /*a040*/  ISETP.LT.OR P5, PT, R3, 0x71, !P0 ;  /* 0x000000710300780c */ /* 0x000fc600047a1670 */
[----:B------:R1:W-:Y:S01]  /*a050*/  @!P3 STG.E.U8 desc[UR12][R8.64+0x68], R7 ;  /* 0x000068070800b986 */ /* 0x0003e2000c10110c */
[C---:B------:R-:W-:Y:S02]  /*a060*/  ISETP.LT.OR P3, PT, R3.reuse, 0x79, !P1 ;  /* 0x000000790300780c */ /* 0x040fe40004f61670 */
[C---:B------:R-:W-:Y:S01]  /*a070*/  ISETP.LT.OR P1, PT, R3.reuse, 0x7a, !P1 ;  /* 0x0000007a0300780c */ /* 0x040fe20004f21670 */
[----:B------:R-:W-:Y:S01]  /*a080*/  @!P4 STG.E.U8 desc[UR12][R8.64+0x69], R79 ;  /* 0x0000694f0800c986 */ /* 0x000fe2000c10110c */
[C---:B------:R-:W-:Y:S02]  /*a090*/  ISETP.LT.OR P4, PT, R3.reuse, 0x72, !P0 ;  /* 0x000000720300780c */ /* 0x040fe40004781670 */
[----:B0-----:R-:W-:Y:S01]  /*a0a0*/  F2FP.SATFINITE.E4M3.F32.PACK_AB_MERGE_C R5, RZ, R84, RZ ;  /* 0x00000054ff05723e */ /* 0x001fe200048070ff */
[----:B------:R0:W-:Y:S01]  /*a0b0*/  @!P6 STG.E.U8 desc[UR12][R10.64+0x70], R13 ;  /* 0x0000700d0a00e986 */ /* 0x0001e2000c10110c */
[C---:B------:R-:W-:Y:S02]  /*a0c0*/  ISETP.LT.OR P6, PT, R3.reuse, 0x79, !P0 ;  /* 0x000000790300780c */ /* 0x040fe400047c1670 */
[----:B------:R-:W-:Y:S01]  /*a0d0*/  ISETP.LT.OR P0, PT, R3, 0x7a, !P0 ;  /* 0x0000007a0300780c */ /* 0x000fe20004701670 */
[----:B------:R2:W-:Y:S01]  /*a0e0*/  @!P2 STG.E.U8 desc[UR12][R10.64+0x71], R81 ;  /* 0x000071510a00a986 */ /* 0x0005e2000c10110c */
[----:B------:R-:W-:-:S02]  /*a0f0*/  F2FP.SATFINITE.E4M3.F32.PACK_AB_MERGE_C R3, RZ, R82, RZ ;  /* 0x00000052ff03723e */ /* 0x000fc400048070ff */
[----:B-1----:R-:W-:-:S03]  /*a100*/  F2FP.SATFINITE.E4M3.F32.PACK_AB_MERGE_C R7, RZ, R86, RZ ;  /* 0x00000056ff07723e */ /* 0x002fc600048070ff */
[----:B------:R2:W-:Y:S01]  /*a110*/  @!P5 STG.E.U8 desc[UR12][R8.64+0x70], R3 ;  /* 0x000070030800d986 */ /* 0x0005e2000c10110c */
[----:B0-----:R-:W-:-:S03]  /*a120*/  F2FP.SATFINITE.E4M3.F32.PACK_AB_MERGE_C R13, RZ, R0, RZ ;  /* 0x00000000ff0d723e */ /* 0x001fc600048070ff */
[----:B------:R2:W-:Y:S04]  /*a130*/  @!P4 STG.E.U8 desc[UR12][R8.64+0x71], R83 ;  /* 0x000071530800c986 */ /* 0x0005e8000c10110c */
[----:B------:R2:W-:Y:S04]  /*a140*/  @!P3 STG.E.U8 desc[UR12][R10.64+0x78], R5 ;  /* 0x000078050a00b986 */ /* 0x0005e8000c10110c */
[----:B------:R2:W-:Y:S04]  /*a150*/  @!P1 STG.E.U8 desc[UR12][R10.64+0x79], R85 ;  /* 0x000079550a009986 */ /* 0x0005e8000c10110c */
[----:B------:R2:W-:Y:S01]  /*a160*/  @!P6 STG.E.U8 desc[UR12][R8.64+0x78], R7 ;  /* 0x000078070800e986 */ /* 0x0005e2000c10110c */
[----:B------:R-:W-:Y:S05]  /*a170*/  @P0 EXIT ;  /* 0x000000000000094d */ /* 0x000fea0003800000 */
[----:B------:R-:W-:Y:S01]  /*a180*/  STG.E.U8 desc[UR12][R8.64+0x79], R13 ;  /* 0x0000790d08007986 */ /* 0x000fe2000c10110c */
[----:B------:R-:W-:Y:S05]  /*a190*/  EXIT ;  /* 0x000000000000794d */ /* 0x000fea0003800000 */
.L_x_10:
[----:B------:R-:W-:-:S13]  /*a1a0*/  ISETP.NE.AND P0, PT, R6, RZ, PT ;  /* 0x000000ff0600720c */ /* 0x000fda0003f05270 */
[----:B------:R-:W-:Y:S05]  /*a1b0*/  @P0 EXIT ;  /* 0x000000000000094d */ /* 0x000fea0003800000 */
[----:B------:R-:W-:Y:S01]  /*a1c0*/  ELECT P0, URZ, PT ;  /* 0x00000000003f782f */ /* 0x000fe20003800000 */
[----:B------:R-:W-:-:S12]  /*a1d0*/  BSSY B0, `(.L_x_279) ;  /* 0x0000070000007945 */ /* 0x000fd80003800000 */
[----:B------:R-:W-:Y:S05]  /*a1e0*/  @!P0 BRA `(.L_x_280) ;  /* 0x0000000400b88947 */ /* 0x000fea0003800000 */
[----:B------:R-:W-:Y:S02]  /*a1f0*/  ISETP.GE.AND P0, PT, R4, 0x1, PT ;  /* 0x000000010400780c */ /* 0x000fe40003f06270 */
[----:B------:R-:W-:-:S04]  /*a200*/  SHF.R.S32.HI R7, RZ, 0x1f, R8 ;  /* 0x0000001fff077819 */ /* 0x000fc80000011408 */
[----:B------:R-:W-:-:S07]  /*a210*/  LEA.HI R7, R7, R8, RZ, 0x7 ;  /* 0x0000000807077211 */ /* 0x000fce00078f38ff */
[----:B------:R-:W-:Y:S05]  /*a220*/  @!P0 BRA `(.L_x_280) ;  /* 0x0000000400a88947 */ /* 0x000fea0003800000 */
[----:B---3-5:R-:W0:Y:S01]  /*a230*/  S2R R2, SR_CTAID.X ;  /* 0x0000000000027919 */ /* 0x028e220000002500 */
[----:B------:R-:W-:Y:S01]  /*a240*/  LOP3.LUT R7, R7, 0xffffff80, RZ, 0xc0, !PT ;  /* 0xffffff8007077812 */ /* 0x000fe200078ec0ff */
[----:B------:R-:W-:Y:S01]  /*a250*/  ULDC UR4, c[0x0][0x384] ;  /* 0x0000e10000047ab9 */ /* 0x000fe20000000800 */
[----:B------:R-:W-:Y:S01]  /*a260*/  LOP3.LUT P0, RZ, R8, 0x1f, RZ, 0xc0, !PT ;  /* 0x0000001f08ff7812 */ /* 0x000fe2000780c0ff */
[----:B------:R-:W2:Y:S01]  /*a270*/  S2R R12, SR_CTAID.Y ;  /* 0x00000000000c7919 */ /* 0x000ea20000002600 */
[----:B-1----:R-:W-:Y:S01]  /*a280*/  IMAD R0, R10, R11, RZ ;  /* 0x0000000b0a007224 */ /* 0x002fe200078e02ff */
[----:B------:R-:W-:Y:S01]  /*a290*/  ULDC UR5, c[0x0][0x388] ;  /* 0x0000e20000057ab9 */ /* 0x000fe20000000800 */
[----:B------:R-:W-:Y:S01]  /*a2a0*/  IMAD.IADD R7, R8, 0x1, -R7 ;  /* 0x0000000108077824 */ /* 0x000fe200078e0a07 */
[----:B------:R-:W-:Y:S01]  /*a2b0*/  LOP3.LUT R20, R3, 0x2, RZ, 0xfc, !PT ;  /* 0x0000000203147812 */ /* 0x000fe200078efcff */
[----:B------:R-:W-:Y:S01]  /*a2c0*/  IMAD.MOV.U32 R6, RZ, RZ, RZ ;  /* 0x000000ffff067224 */ /* 0x000fe200078e00ff */
[----:B------:R-:W-:Y:S01]  /*a2d0*/  CS2R R8, SRZ ;  /* 0x0000000000087805 */ /* 0x000fe2000001ff00 */
[----:B------:R-:W-:Y:S01]  /*a2e0*/  IMAD.MOV.U32 R10, RZ, RZ, RZ ;  /* 0x000000ffff0a7224 */ /* 0x000fe200078e00ff */
[----:B------:R-:W-:Y:S01]  /*a2f0*/  ISETP.NE.AND P1, PT, R7, RZ, PT ;  /* 0x000000ff0700720c */ /* 0x000fe20003f25270 */
[----:B------:R-:W-:Y:S01]  /*a300*/  IMAD R0, R5, R0, 0x1 ;  /* 0x0000000105007424 */ /* 0x000fe200078e0200 */
[----:B------:R-:W-:Y:S01]  /*a310*/  ISETP.NE.OR P0, PT, R7, RZ, !P0 ;  /* 0x000000ff0700720c */ /* 0x000fe20004705670 */
[----:B------:R-:W-:-:S02]  /*a320*/  IMAD.MOV.U32 R7, RZ, RZ, 0x1 ;  /* 0x00000001ff077424 */ /* 0x000fc400078e00ff */
[----:B0-----:R-:W-:-:S04]  /*a330*/  IMAD.SHL.U32 R18, R2, 0x80, RZ ;  /* 0x0000008002127824 */ /* 0x001fc800078e00ff */
[----:B------:R-:W-:-:S04]  /*a340*/  IMAD.HI.U32 R2, R18, UR4, RZ ;  /* 0x0000000412027c27 */ /* 0x000fc8000f8e00ff */
[----:B--2---:R-:W-:Y:S01]  /*a350*/  IMAD.SHL.U32 R19, R12, 0x80, RZ ;  /* 0x000000800c137824 */ /* 0x004fe200078e00ff */
[----:B------:R-:W-:-:S07]  /*a360*/  SHF.R.U32.HI R2, RZ, UR5, R2 ;  /* 0x00000005ff027c19 */ /* 0x000fce0008011602 */
.L_x_284:
[----:B------:R-:W0:Y:S01]  /*a370*/  S2R R12, SR_CgaCtaId ;  /* 0x00000000000c7919 */ /* 0x000e220000008800 */
[----:B------:R-:W-:-:S04]  /*a380*/  MOV R11, 0x400 ;  /* 0x00000400000b7802 */ /* 0x000fc80000000f00 */
[----:B0-----:R-:W-:Y:S02]  /*a390*/  LEA R21, R12, R11, 0x18 ;  /* 0x0000000b0c157211 */ /* 0x001fe400078ec0ff */
[----:B------:R-:W-:-:S03]  /*a3a0*/  SHF.L.U32 R11, R7, 0x1f, RZ ;  /* 0x0000001f070b7819 */ /* 0x000fc600000006ff */
[----:B------:R-:W-:-:S07]  /*a3b0*/  IMAD R12, R6, 0x8, R21 ;  /* 0x00000008060c7824 */ /* 0x000fce00078e0215 */
.L_x_281:
[----:B0-----:R0:W1:Y:S02]  /*a3c0*/  SYNCS.PHASECHK.TRANS64.TRYWAIT P2, [R12+URZ+0x38070], R11 ;  /* 0x0380700b0c0075a7 */ /* 0x001064000804017f */
[----:B-1----:R-:W-:Y:S05]  /*a3d0*/  @!P2 NANOSLEEP.SYNCS 0x989680 ;  /* 0x009896800000a95d */ /* 0x002fea0003900000 */
[----:B------:R-:W1:Y:S02]  /*a3e0*/  @!P2 SYNCS.PHASECHK.TRANS64 P2, [R12+URZ+0x38070], R11 ;  /* 0x0380700b0c00a5a7 */ /* 0x000e64000804007f */
[----:B-1----:R-:W-:Y:S05]  /*a3f0*/  @!P2 BRA `(.L_x_281) ;  /* 0xfffffffc00f0a947 */ /* 0x002fea000383ffff */
[----:B0-----:R-:W0:Y:S02]  /*a400*/  @!P1 LDC R11, c[0x0][0x500] ;  /* 0x00014000ff0b9b82 */ /* 0x001e240000000800 */
[----:B0-----:R0:W-:Y:S02]  /*a410*/  @!P1 SYNCS.ARRIVE.TRANS64 RZ, [R12+URZ+0x38000], R11 ;  /* 0x0380000b0cff99a7 */ /* 0x0011e4000800003f */
[----:B0-----:R-:W-:-:S04]  /*a420*/  PRMT R11, R20, 0x9910, RZ ;  /* 0x00009910140b7816 */ /* 0x001fc800000000ff */
[----:B------:R-:W-:-:S13]  /*a430*/  ISETP.NE.AND P2, PT, R11, 0x2, PT ;  /* 0x000000020b00780c */ /* 0x000fda0003f45270 */
[----:B------:R-:W-:Y:S05]  /*a440*/  @P2 BRA `(.L_x_282) ;  /* 0x0000000000042947 */ /* 0x000fea0003800000 */
[----:B------:R-:W-:Y:S01]  /*a450*/  BPT.TRAP 0x1 ;  /* 0x000000040000795c */ /* 0x000fe20000300000 */
.L_x_282:
[----:B------:R-:W-:Y:S05]  /*a460*/  @P0 BRA `(.L_x_283) ;  /* 0x0000000000040947 */ /* 0x000fea0003800000 */
[----:B------:R-:W-:Y:S01]  /*a470*/  BPT.TRAP 0x1 ;  /* 0x000000040000795c */ /* 0x000fe20000300000 */
.L_x_283:
[----:B------:R-:W0:Y:S01]  /*a480*/  LDC R13, c[0x0][0x380] ;  /* 0x0000e000ff0d7b82 */ /* 0x000e220000000800 */
[----:B------:R-:W-:Y:S01]  /*a490*/  R2UR UR4, R2 ;  /* 0x00000000020472ca */ /* 0x000fe200000e0000 */
[----:B------:R-:W-:Y:S01]  /*a4a0*/  ULDC UR20, c[0x0][0x38c] ;  /* 0x0000e30000147ab9 */ /* 0x000fe20000000800 */
[----:B------:R-:W-:Y:S01]  /*a4b0*/  R2UR UR5, R18 ;  /* 0x00000000120572ca */ /* 0x000fe200000e0000 */
[----:B------:R-:W-:Y:S01]  /*a4c0*/  UISETP.NE.AND UP0, UPT, UR20, 0x1, UPT ;  /* 0x000000011400788c */ /* 0x000fe2000bf05270 */
[----:B------:R-:W-:Y:S01]  /*a4d0*/  R2UR UR17, R12 ;  /* 0x000000000c1172ca */ /* 0x000fe200000e0000 */
[C---:B------:R-:W-:Y:S01]  /*a4e0*/  VIADD R12, R10.reuse, 0x1 ;  /* 0x000000010a0c7836 */ /* 0x040fe20000000000 */
[----:B------:R-:W-:Y:S01]  /*a4f0*/  R2UR UR18, R10 ;  /* 0x000000000a1272ca */ /* 0x000fe200000e0000 */
[----:B------:R-:W1:Y:S01]  /*a500*/  LDC.64 R14, c[0x0][0x3b8] ;  /* 0x0000ee00ff0e7b82 */ /* 0x000e620000000a00 */
[----:B------:R-:W-:Y:S01]  /*a510*/  R2UR UR10, R21 ;  /* 0x00000000150a72ca */ /* 0x000fe200000e0000 */
[----:B------:R-:W-:Y:S01]  /*a520*/  VIADD R0, R0, 0xffffffff ;  /* 0xffffffff00007836 */ /* 0x000fe20000000000 */
[----:B------:R-:W-:Y:S01]  /*a530*/  R2UR UR16, R6 ;  /* 0x00000000061072ca */ /* 0x000fe200000e0000 */
[----:B------:R-:W-:Y:S01]  /*a540*/  ULDC.64 UR24, c[0x0][0x198] ;  /* 0x0000660000187ab9 */ /* 0x000fe20000000a00 */
[----:B------:R-:W-:Y:S01]  /*a550*/  R2UR UR12, R9 ;  /* 0x00000000090c72ca */ /* 0x000fe200000e0000 */
[----:B------:R-:W-:Y:S01]  /*a560*/  ULDC.64 UR14, c[0x0][0x3b0] ;  /* 0x0000ec00000e7ab9 */ /* 0x000fe20000000a00 */
[----:B------:R-:W-:Y:S01]  /*a570*/  @UP0 ULDC.64 UR8, c[0x0][0x390] ;  /* 0x0000e40000080ab9 */ /* 0x000fe20000000a00 */
[----:B------:R-:W1:Y:S01]  /*a580*/  LDC.64 R16, c[0x0][0x3d8] ;  /* 0x0000f600ff107b82 */ /* 0x000e620000000a00 */
[----:B------:R-:W-:Y:S01]  /*a590*/  R2UR UR11, R19 ;  /* 0x00000000130b72ca */ /* 0x000fe200000e0000 */
[----:B------:R-:W-:Y:S01]  /*a5a0*/  ULDC.64 UR22, c[0x0][0x3d0] ;  /* 0x0000f40000167ab9 */ /* 0x000fe20000000a00 */
[----:B------:R-:W-:Y:S01]  /*a5b0*/  R2UR UR13, R8 ;  /* 0x00000000080d72ca */ /* 0x000fe200000e0000 */
[----:B------:R-:W-:Y:S01]  /*a5c0*/  VIADD R6, R6, 0x1 ;  /* 0x0000000106067836 */ /* 0x000fe20000000000 */
[----:B------:R-:W-:Y:S01]  /*a5d0*/  ISETP.GT.AND P5, PT, R0, 0x1, PT ;  /* 0x000000010000780c */ /* 0x000fe20003fa4270 */
[----:B------:R-:W-:Y:S01]  /*a5e0*/  USHF.L.U32 UR18, UR18, 0x6, URZ ;  /* 0x0000000612127899 */ /* 0x000fe2000800063f */
[----:B0-----:R-:W-:Y:S01]  /*a5f0*/  ISETP.NE.AND P2, PT, R13, 0x1, PT ;  /* 0x000000010d00780c */ /* 0x001fe20003f45270 */
[----:B------:R-:W-:Y:S01]  /*a600*/  ULEA UR16, UR16, UR10, 0xd ;  /* 0x0000000a10107291 */ /* 0x000fe2000f8e683f */
[C---:B------:R-:W-:Y:S01]  /*a610*/  ISETP.NE.AND P4, PT, R6.reuse, 0xe, PT ;  /* 0x0000000e0600780c */ /* 0x040fe20003f85270 */
[----:B------:R-:W-:Y:S01]  /*a620*/  UIADD3 UR17, UR17, 0x38000, URZ ;  /* 0x0003800011117890 */ /* 0x000fe2000fffe03f */
[----:B------:R-:W-:Y:S01]  /*a630*/  UMOV UR26, 0x0 ;  /* 0x00000000001a7882 */ /* 0x000fe20000000000 */
[----:B------:R-:W-:Y:S01]  /*a640*/  UMOV UR27, 0x10000000 ;  /* 0x10000000001b7882 */ /* 0x000fe20000000000 */
[----:B------:R-:W-:Y:S01]  /*a650*/  UMOV UR10, UR18 ;  /* 0x00000012000a7c82 */ /* 0x000fe20008000000 */
[----:B------:R-:W-:-:S06]  /*a660*/  SEL R6, R6, RZ, P4 ;  /* 0x000000ff06067207 */ /* 0x000fcc0002000000 */
[----:B------:R-:W-:Y:S01]  /*a670*/  @P2 IMAD.U32 R11, RZ, RZ, UR4 ;  /* 0x00000004ff0b2e24 */ /* 0x000fe2000f8e00ff */
[----:B------:R-:W-:Y:S01]  /*a680*/  UIADD3 UR4, UP1, UR24, 0xf0, URZ ;  /* 0x000000f018047890 */ /* 0x000fe2000ff3e03f */
[----:B-1----:R-:W-:Y:S01]  /*a690*/  IMAD R10, R8, R15, R17 ;  /* 0x0000000f080a7224 */ /* 0x002fe200078e0211 */
[----:B------:R-:W-:Y:S02]  /*a6a0*/  UIADD3 UR24, UP2, UR24, 0x1f0, URZ ;  /* 0x000001f018187890 */ /* 0x000fe4000ff5e03f */
[----:B------:R-:W-:Y:S01]  /*a6b0*/  @P2 R2UR UR5, R11 ;  /* 0x000000000b0522ca */ /* 0x000fe200000e0000 */
[----:B------:R-:W-:Y:S01]  /*a6c0*/  IMAD R11, R9, R14, R16 ;  /* 0x0000000e090b7224 */ /* 0x000fe200078e0210 */
[----:B------:R-:W-:Y:S01]  /*a6d0*/  ISETP.NE.AND P2, PT, R12, R5, PT ;  /* 0x000000050c00720c */ /* 0x000fe20003f45270 */
[----:B------:R-:W0:Y:S03]  /*a6e0*/  LDC R14, c[0x0][0x3c8] ;  /* 0x0000f200ff0e7b82 */ /* 0x000e260000000800 */
[----:B------:R-:W-:Y:S01]  /*a6f0*/  PRMT R10, R11, 0x40, R10 ;  /* 0x000000400b0a7816 */ /* 0x000fe2000000000a */
[----:B------:R-:W-:-:S06]  /*a700*/  VIADD R11, R9, 0x1 ;  /* 0x00000001090b7836 */ /* 0x000fcc0000000000 */
[----:B------:R-:W-:Y:S02]  /*a710*/  UIADD3 UR6, -UR5, URZ, URZ ;  /* 0x0000003f05067290 */ /* 0x000fe4000fffe13f */
[----:B------:R-:W-:Y:S01]  /*a720*/  UMOV UR21, UR5 ;  /* 0x0000000500157c82 */ /* 0x000fe20008000000 */
[----:B------:R-:W-:-:S03]  /*a730*/  @P2 IMAD.MOV R11, RZ, RZ, R9 ;  /* 0x000000ffff0b2224 */ /* 0x000fc600078e0209 */
[----:B------:R-:W-:Y:S01]  /*a740*/  IMAD R13, R13, UR6, R18 ;  /* 0x000000060d0d7c24 */ /* 0x000fe2000f8e0212 */
[----:B------:R-:W-:Y:S02]  /*a750*/  UIMAD.WIDE.U32 UR6, UR5, UR8, URZ ;  /* 0x00000008050672a5 */ /* 0x000fe4000f8e003f */
[----:B------:R-:W-:Y:S02]  /*a760*/  UIADD3 UR8, UR16, 0x1c000, URZ ;  /* 0x0001c00010087890 */ /* 0x000fe4000fffe03f */
[----:B------:R-:W-:Y:S01]  /*a770*/  @UP0 USHF.R.U32.HI UR21, URZ, UR9, UR7 ;  /* 0x000000093f150299 */ /* 0x000fe20008011607 */
[----:B------:R-:W-:Y:S01]  /*a780*/  R2UR UR19, R13 ;  /* 0x000000000d1372ca */ /* 0x000fe200000e0000 */
[----:B------:R-:W-:Y:S01]  /*a790*/  VIADD R13, R8, 0x1 ;  /* 0x00000001080d7836 */ /* 0x000fe20000000000 */
[----:B------:R-:W-:Y:S01]  /*a7a0*/  R2UR UR7, R10 ;  /* 0x000000000a0772ca */ /* 0x000fe200000e0000 */
[----:B------:R-:W-:Y:S01]  /*a7b0*/  UIADD3 UR6, -UR21, URZ, URZ ;  /* 0x0000003f15067290 */ /* 0x000fe2000fffe13f */
[C---:B0-----:R-:W-:Y:S01]  /*a7c0*/  ISETP.NE.AND P3, PT, R11.reuse, R14, PT ;  /* 0x0000000e0b00720c */ /* 0x041fe20003f65270 */
[----:B------:R-:W-:Y:S01]  /*a7d0*/  UMOV UR9, UR17 ;  /* 0x0000001100097c82 */ /* 0x000fe20008000000 */
[----:B------:R-:W-:Y:S01]  /*a7e0*/  SEL R10, RZ, 0x1, P4 ;  /* 0x00000001ff0a7807 */ /* 0x000fe20002000000 */
[----:B------:R-:W-:Y:S01]  /*a7f0*/  UIMAD UR20, UR20, UR6, UR5 ;  /* 0x00000006141472a4 */ /* 0x000fe2000f8e0205 */
[----:B------:R-:W-:Y:S01]  /*a800*/  SEL R9, R11, RZ, P3 ;  /* 0x000000ff0b097207 */ /* 0x000fe20001800000 */
[----:B------:R-:W-:Y:S01]  /*a810*/  UIADD3.X UR5, URZ, UR25, URZ, UP1, !UPT ;  /* 0x000000193f057290 */ /* 0x000fe20008ffe43f */
[----:B------:R-:W-:Y:S01]  /*a820*/  LOP3.LUT R7, R7, R10, RZ, 0x3c, !PT ;  /* 0x0000000a07077212 */ /* 0x000fe200078e3cff */
[----:B------:R-:W-:Y:S01]  /*a830*/  UIMAD UR20, UR20, UR15, UR23 ;  /* 0x0000000f141472a4 */ /* 0x000fe2000f8e0217 */
[----:B------:R-:W-:Y:S01]  /*a840*/  SEL R10, R12, RZ, P2 ;  /* 0x000000ff0c0a7207 */ /* 0x000fe20001000000 */
[----:B------:R-:W-:-:S02]  /*a850*/  UIMAD UR19, UR19, UR14, UR22 ;  /* 0x0000000e131372a4 */ /* 0x000fc4000f8e0216 */
[----:B------:R-:W-:Y:S02]  /*a860*/  UPRMT UR6, UR7, 0x5410, URZ ;  /* 0x0000541007067896 */ /* 0x000fe4000800003f */
[----:B------:R-:W-:Y:S01]  /*a870*/  UIADD3.X UR25, URZ, UR25, URZ, UP2, !UPT ;  /* 0x000000193f197290 */ /* 0x000fe200097fe43f */
[----:B------:R-:W-:-:S04]  /*a880*/  @P3 IMAD.MOV R13, RZ, RZ, R8 ;  /* 0x000000ffff0d3224 */ /* 0x000fc800078e0208 */
[----:B------:R-:W-:Y:S02]  /*a890*/  IMAD.MOV.U32 R8, RZ, RZ, R13 ;  /* 0x000000ffff087224 */ /* 0x000fe400078e000d */
[----:B------:R0:W-:Y:S02]  /*a8a0*/  UTMALDG.4D.IM2COL [UR16], [UR4], UR6 ;  /* 0x00000010040073b4 */ /* 0x0001e40008058006 */
[----:B------:R0:W-:Y:S02]  /*a8b0*/  UTMALDG.4D [UR8], [UR24], desc[UR26] ;  /* 0x00001a08180075b4 */ /* 0x0001e40008019000 */
[----:B0-----:R-:W-:Y:S05]  /*a8c0*/  @P5 BRA `(.L_x_284) ;  /* 0xfffffff800a85947 */ /* 0x001fea000383ffff */
.L_x_280:
[----:B------:R-:W-:Y:S05]  /*a8d0*/  BSYNC B0 ;  /* 0x0000000000007941 */ /* 0x000fea0003800000 */
.L_x_279:
[----:B------:R-:W-:Y:S01]  /*a8e0*/  ISETP.GE.U32.AND P0, PT, R4, 0xe, PT ;  /* 0x0000000e0400780c */ /* 0x000fe20003f06070 */
[----:B-1---5:R-:W-:-:S12]  /*a8f0*/  IMAD.MOV.U32 R0, RZ, RZ, 0x1 ;  /* 0x00000001ff007424 */ /* 0x022fd800078e00ff */
[----:B------:R-:W-:Y:S05]  /*a900*/  @!P0 BRA `(.L_x_285) ;  /* 0x00000000001c8947 */ /* 0x000fea0003800000 */
[----:B------:R-:W-:-:S05]  /*a910*/  SHF.R.U32.HI R6, RZ, 0x1, R4 ;  /* 0x00000001ff067819 */ /* 0x000fca0000011604 */
[----:B------:R-:W-:-:S05]  /*a920*/  IMAD.WIDE.U32 R6, R6, -0x6db6db6d, RZ ;  /* 0x9249249306067825 */ /* 0x000fca00078e00ff */
[----:B------:R-:W-:-:S04]  /*a930*/  SHF.R.U32.HI R0, RZ, 0x2, R7 ;  /* 0x00000002ff007819 */ /* 0x000fc80000011607 */
[----:B------:R-:W-:-:S04]  /*a940*/  LOP3.LUT R0, R0, 0x1, RZ, 0xc0, !PT ;  /* 0x0000000100007812 */ /* 0x000fc800078ec0ff */
[----:B------:R-:W-:-:S04]  /*a950*/  ISETP.NE.U32.AND P0, PT, R0, 0x1, PT ;  /* 0x000000010000780c */ /* 0x000fc80003f05070 */
[----:B------:R-:W-:-:S04]  /*a960*/  ISETP.NE.U32.AND.EX P0, PT, RZ, RZ, PT, P0 ;  /* 0x000000ffff00720c */ /* 0x000fc80003f05100 */
[----:B------:R-:W-:-:S09]  /*a970*/  SEL R0, RZ, 0x1, !P0 ;  /* 0x00000001ff007807 */ /* 0x000fd20004000000 */
.L_x_285:
[----:B------:R-:W-:Y:S05]  /*a980*/  WARPSYNC.ALL ;  /* 0x0000000000007948 */ /* 0x000fea0003800000 */
[----:B------:R-:W-:-:S13]  /*a990*/  ELECT P0, URZ, PT ;  /* 0x00000000003f782f */ /* 0x000fda0003800000 */
[----:B------:R-:W-:Y:S05]  /*a9a0*/  @!P0 EXIT ;  /* 0x000000000000894d */ /* 0x000fea0003800000 */
[----:B------:R-:W-:-:S04]  /*a9b0*/  LOP3.LUT R3, R3, 0x2, RZ, 0xfc, !PT ;  /* 0x0000000203037812 */ /* 0x000fc800078efcff */
[----:B------:R-:W-:-:S13]  /*a9c0*/  ISETP.NE.AND P0, PT, R3, 0x3, PT ;  /* 0x000000030300780c */ /* 0x000fda0003f05270 */
[----:B------:R-:W-:Y:S05]  /*a9d0*/  @!P0 BRA `(.L_x_286) ;  /* 0x0000000000048947 */ /* 0x000fea0003800000 */
[----:B------:R-:W-:Y:S01]  /*a9e0*/  BPT.TRAP 0x1 ;  /* 0x000000040000795c */ /* 0x000fe20000300000 */
.L_x_286:
[----:B------:R-:W0:Y:S01]  /*a9f0*/  S2R R5, SR_CgaCtaId ;  /* 0x0000000000057919 */ /* 0x000e220000008800 */
[----:B---3--:R-:W-:-:S05]  /*aa00*/  SHF.R.U32.HI R2, RZ, 0x1, R4 ;  /* 0x00000001ff027819 */ /* 0x008fca0000011604 */
[----:B------:R-:W-:Y:S01]  /*aa10*/  IMAD.WIDE.U32 R2, R2, -0x6db6db6d, RZ ;  /* 0x9249249302027825 */ /* 0x000fe200078e00ff */
[----:B------:R-:W-:-:S04]  /*aa20*/  MOV R2, 0x400 ;  /* 0x0000040000027802 */ /* 0x000fc80000000f00 */
[----:B------:R-:W-:-:S05]  /*aa30*/  SHF.R.U32.HI R3, RZ, 0x2, R3 ;  /* 0x00000002ff037819 */ /* 0x000fca0000011603 */
[----:B------:R-:W-:Y:S01]  /*aa40*/  IMAD R4, R3, -0xe, R4 ;  /* 0xfffffff203047824 */ /* 0x000fe200078e0204 */
[----:B0-----:R-:W-:Y:S02]  /*aa50*/  LEA R2, R5, R2, 0x18 ;  /* 0x0000000205027211 */ /* 0x001fe400078ec0ff */
[----:B------:R-:W-:-:S03]  /*aa60*/  SHF.L.U32 R5, R0, 0x1f, RZ ;  /* 0x0000001f00057819 */ /* 0x000fc600000006ff */
[----:B------:R-:W-:-:S04]  /*aa70*/  VIADD R3, R2, 0x38070 ;  /* 0x0003807002037836 */ /* 0x000fc80000000000 */
[----:B------:R-:W-:-:S07]  /*aa80*/  IMAD R2, R4, 0x8, R3 ;  /* 0x0000000804027824 */ /* 0x000fce00078e0203 */
.L_x_287:
[----:B0-----:R0:W1:Y:S02]  /*aa90*/  SYNCS.PHASECHK.TRANS64.TRYWAIT P0, [R2+URZ], R5 ;  /* 0x00000005020075a7 */ /* 0x001064000800017f */
[----:B-1----:R-:W-:Y:S05]  /*aaa0*/  @!P0 NANOSLEEP.SYNCS 0x989680 ;  /* 0x009896800000895d */ /* 0x002fea0003900000 */
[----:B------:R-:W1:Y:S02]  /*aab0*/  @!P0 SYNCS.PHASECHK.TRANS64 P0, [R2+URZ], R5 ;  /* 0x00000005020085a7 */ /* 0x000e64000800007f */
[----:B-1----:R-:W-:Y:S05]  /*aac0*/  @!P0 BRA `(.L_x_287) ;  /* 0xfffffffc00f08947 */ /* 0x002fea000383ffff */
[----:B------:R-:W-:-:S05]  /*aad0*/  VIADD R4, R4, 0x1 ;  /* 0x0000000104047836 */ /* 0x000fca0000000000 */
[----:B------:R-:W-:-:S04]  /*aae0*/  ISETP.NE.AND P0, PT, R4, 0xe, PT ;  /* 0x0000000e0400780c */ /* 0x000fc80003f05270 */
[----:B0-----:R-:W-:Y:S02]  /*aaf0*/  SEL R5, RZ, 0x1, P0 ;  /* 0x00000001ff057807 */ /* 0x001fe40000000000 */
[----:B------:R-:W-:Y:S02]  /*ab00*/  SEL R4, R4, RZ, P0 ;  /* 0x000000ff04047207 */ /* 0x000fe40000000000 */
[----:B------:R-:W-:-:S03]  /*ab10*/  LOP3.LUT R7, R0, R5, RZ, 0x3c, !PT ;  /* 0x0000000500077212 */ /* 0x000fc600078e3cff */
[----:B------:R-:W-:Y:S01]  /*ab20*/  IMAD R0, R4, 0x8, R3 ;  /* 0x0000000804007824 */ /* 0x000fe200078e0203 */
[----:B------:R-:W-:-:S07]  /*ab30*/  SHF.L.U32 R5, R7, 0x1f, RZ ;  /* 0x0000001f07057819 */ /* 0x000fce00000006ff */
.L_x_288:
        /* <DEDUP_REMOVED lines=11> */
.L_x_289:
        /* <DEDUP_REMOVED lines=11> */
.L_x_290:
        /* <DEDUP_REMOVED lines=11> */
.L_x_291:
        /* <DEDUP_REMOVED lines=11> */
.L_x_292:
        /* <DEDUP_REMOVED lines=11> */
.L_x_293:
        /* <DEDUP_REMOVED lines=11> */
.L_x_294:
        /* <DEDUP_REMOVED lines=11> */
.L_x_295:
        /* <DEDUP_REMOVED lines=11> */
.L_x_296:
        /* <DEDUP_REMOVED lines=11> */
.L_x_297:
        /* <DEDUP_REMOVED lines=11> */
.L_x_298:
        /* <DEDUP_REMOVED lines=11> */
.L_x_299:
        /* <DEDUP_REMOVED lines=11> */
.L_x_300:
[----:B0-----:R0:W1:Y:S02]  /*b380*/  SYNCS.PHASECHK.TRANS64.TRYWAIT P0, [R4+URZ], R3 ;  /* 0x00000003040075a7 */ /* 0x001064000800017f */
[----:B-1----:R-:W-:Y:S05]  /*b390*/  @!P0 NANOSLEEP.SYNCS 0x989680 ;  /* 0x009896800000895d */ /* 0x002fea0003900000 */
[----:B------:R-:W1:Y:S02]  /*b3a0*/  @!P0 SYNCS.PHASECHK.TRANS64 P0, [R4+URZ], R3 ;  /* 0x00000003040085a7 */ /* 0x000e64000800007f */
[----:B-1----:R-:W-:Y:S05]  /*b3b0*/  @P0 EXIT ;  /* 0x000000000000094d */ /* 0x002fea0003800000 */
[----:B------:R-:W-:Y:S05]  /*b3c0*/  BRA `(.L_x_300) ;  /* 0xfffffffc00ec7947 */ /* 0x000fea000383ffff */
.L_x_301:
[----:B------:R-:W-:-:S00]  /*b3d0*/  BRA `(.L_x_301) ;  /* 0xfffffffc00fc7947 */ /* 0x000fc0000383ffff */
[----:B------:R-:W-:-:S00]  /*b3e0*/  NOP ;  /* 0x0000000000007918 */ /* 0x000fc00000000000 */
        /* <DEDUP_REMOVED lines=9> */
.L_x_302:


//--------------------- .nv.shared._ZN7cutlass13device_kernelINS_4conv6kernel13ConvUniversalINS1_16ConvProblemShapeILNS1_8OperatorE0ELi2EEENS1_10collective14CollectiveConvINS1_46MainloopSm90TmaGmmaWarpSpecializedImplicitGemmILS5_0ELi14ELi2EN4cute5tupleIJNSA_1CILi1EEESD_SD_EEENS1_36KernelImplicitTmaWarpSpecializedSm90ELi1EEENSB_IJNSC_ILi128EEESH_NSB_IJNSC_ILi64EEEEEEEEENS_12float_e4m3_tESL_NSA_8TiledMMAINSA_8MMA_AtomIJNSA_4SM904GMMA31MMA_64x128x32_F32E4M3E4M3_SS_TNILNSP_7ScaleInE1ELSR_1EEEEEENSA_6LayoutISE_NSB_IJNSC_ILi0EEESV_SV_EEEEENSB_IJNSA_10UnderscoreESY_SY_EEEEENS7_6detail26Sm90ImplicitGemmTileTraitsINSA_20SM90_TMA_LOAD_IM2COLENSA_14ComposedLayoutINSA_7SwizzleILi2ELi4ELi3EEENSA_18smem_ptr_flag_bitsILi8EEENSU_INSB_IJNSB_IJNSC_ILi8EEENSC_ILi16EEEEEENSB_IJSI_SD_EEENSB_IJSD_NSC_ILi14EEEEEEEEENSB_IJNSB_IJSI_NSC_ILi512EEEEEENSB_IJSD_SV_EEENSB_IJSV_NSC_ILi8192EEEEEEEEEEEEEvEENS12_INSA_13SM90_TMA_LOADES1N_vEEEENS_8epilogue10collective6detail29Sm90TmaWarpSpecializedAdapterINS1T_15DefaultEpilogueISL_NSB_IJNSB_IJlllEEESD_SV_EEES1Y_NS1S_6thread17LinearCombinationISL_Li1EffLNS1Z_9ScaleType4KindE0ELNS_15FloatRoundStyleE2ESL_EENS_4gemm15EpilogueDefaultEEEEEvvEEEEvNT_6ParamsE --------------------------
	.section	.nv.shared._ZN7cutlass13device_kernelINS_4conv6kernel13ConvUniversalINS1_16ConvProblemShapeILNS1_8OperatorE0ELi2EEENS1_10collective14CollectiveConvINS1_46MainloopSm90TmaGmmaWarpSpecializedImplicitGemmILS5_0ELi14ELi2EN4cute5tupleIJNSA_1CILi1EEESD_SD_EEENS1_36KernelImplicitTmaWarpSpecializedSm90ELi1EEENSB_IJNSC_ILi128EEESH_NSB_IJNSC_ILi64EEEEEEEEENS_12float_e4m3_tESL_NSA_8TiledMMAINSA_8MMA_AtomIJNSA_4SM904GMMA31MMA_64x128x32_F32E4M3E4M3_SS_TNILNSP_7ScaleInE1ELSR_1EEEEEENSA_6LayoutISE_NSB_IJNSC_ILi0EEESV_SV_EEEEENSB_IJNSA_10UnderscoreESY_SY_EEEEENS7_6detail26Sm90ImplicitGemmTileTraitsINSA_20SM90_TMA_LOAD_IM2COLENSA_14ComposedLayoutINSA_7SwizzleILi2ELi4ELi3EEENSA_18smem_ptr_flag_bitsILi8EEENSU_INSB_IJNSB_IJNSC_ILi8EEENSC_ILi16EEEEEENSB_IJSI_SD_EEENSB_IJSD_NSC_ILi14EEEEEEEEENSB_IJNSB_IJSI_NSC_ILi512EEEEEENSB_IJSD_SV_EEENSB_IJSV_NSC_ILi8192EEEEEEEEEEEEEvEENS12_INSA_13SM90_TMA_LOADES1N_vEEEENS_8epilogue10collective6detail29Sm90TmaWarpSpecializedAdapterINS1T_15DefaultEpilogueISL_NSB_IJNSB_IJlllEEESD_SV_EEES1Y_NS1S_6thread17LinearCombinationISL_Li1EffLNS1Z_9ScaleType4KindE0ELNS_15FloatRoundStyleE2ESL_EENS_4gemm15EpilogueDefaultEEEEEvvEEEEvNT_6ParamsE,"aw",@nobits
	.sectionflags	@""
	.align	16
	.zero		1024


//--------------------- .nv.shared.reserved.0     --------------------------
	.section	.nv.shared.reserved.0,"aw",@nobits
	.weak		__nv_reservedSMEM_offset_0_alias
	.size		__nv_reservedSMEM_offset_0_alias, 0, 0
	.other		__nv_reservedSMEM_offset_0_alias,@"STO_CUDA_RESERVED_SHARED STV_DEFAULT"
__nv_reservedSMEM_offset_0_alias:
	.zero		0


//--------------------- .nv.global                --------------------------
	.section	.nv.global,"aw",@nobits
.nv.global:
	.type		_ZN39_INTERNAL_f3a4cad0_4_k_cu_37fa0f61_37054cute1_E,@object
	.size		_ZN39_INTERNAL_f3a4cad0_4_k_cu_37fa0f61_37054cute1_E,(_ZN39_INTERNAL_f3a4cad0_4_k_cu_37fa0f61_37054cuda3std3__45__cpo6cbeginE - _ZN39_INTERNAL_f3a4cad0_4_k_cu_37fa0f61_37054cute1_E)
_ZN39_INTERNAL_f3a4cad0_4_k_cu_37fa0f61_37054cute1_E:
	.zero		1
	.type		_ZN39_INTERNAL_f3a4cad0_4_k_cu_37fa0f61_37054cuda3std3__45__cpo6cbeginE,@object
	.size		_ZN39_INTERNAL_f3a4cad0_4_k_cu_37fa0f61_37054cuda3std3__45__cpo6cbeginE,(_ZN39_INTERNAL_f3a4cad0_4_k_cu_37fa0f61_37054cuda3std3__48in_placeE - _ZN39_INTERNAL_f3a4cad0_4_k_cu_37fa0f61_37054cuda3std3__45__cpo6cbeginE)
_ZN39_INTERNAL_f3a4cad0_4_k_cu_37fa0f61_37054cuda3std3__45__cpo6cbeginE:
	.zero		1
	.type		_ZN39_INTERNAL_f3a4cad0_4_k_cu_37fa0f61_37054cuda3std3__48in_placeE,@object
	.size		_ZN39_INTERNAL_f3a4cad0_4_k_cu_37fa0f61_37054cuda3std3__48in_placeE,(_ZN39_INTERNAL_f3a4cad0_4_k_cu_37fa0f61_37054cuda3std6ranges3__45__cpo9iter_moveE - _ZN39_INTERNAL_f3a4cad0_4_k_cu_37fa0f61_37054cuda3std3__48in_placeE)
_ZN39_INTERNAL_f3a4cad0_4_k_cu_37fa0f61_37054cuda3std3__48in_placeE:
	.zero		1
	.type		_ZN39_INTERNAL_f3a4cad0_4_k_cu_37fa0f61_37054cuda3std6ranges3__45__cpo9iter_moveE,@object
	.size		_ZN39_INTERNAL_f3a4cad0_4_k_cu_37fa0f61_37054cuda3std6ranges3__45__cpo9iter_moveE,(_ZN39_INTERNAL_f3a4cad0_4_k_cu_37fa0f61_37054cuda3std3__45__cpo5beginE - _ZN39_INTERNAL_f3a4cad0_4_k_cu_37fa0f61_37054cuda3std6ranges3__45__cpo9iter_moveE)
_ZN39_INTERNAL_f3a4cad0_4_k_cu_37fa0f61_37054cuda3std6ranges3__45__cpo9iter_moveE:
	.zero		1
	.type		_ZN39_INTERNAL_f3a4cad0_4_k_cu_37fa0f61_37054cuda3std3__45__cpo5beginE,@object
	.size		_ZN39_INTERNAL_f3a4cad0_4_k_cu_37fa0f61_37054cuda3std3__45__cpo5beginE,(_ZN39_INTERNAL_f3a4cad0_4_k_cu_37fa0f61_37054cuda3std3__441_GLOBAL__N__f3a4cad0_4_k_cu_37fa0f61_37056ignoreE - _ZN39_INTERNAL_f3a4cad0_4_k_cu_37fa0f61_37054cuda3std3__45__cpo5beginE)
_ZN39_INTERNAL_f3a4cad0_4_k_cu_37fa0f61_37054cuda3std3__45__cpo5beginE:
	.zero		1
	.type		_ZN39_INTERNAL_f3a4cad0_4_k_cu_37fa0f61_37054cuda3std3__441_GLOBAL__N__f3a4cad0_4_k_cu_37fa0f61_37056ignoreE,@object
	.size		_ZN39_INTERNAL_f3a4cad0_4_k_cu_37fa0f61_37054cuda3std3__441_GLOBAL__N__f3a4cad0_4_k_cu_37fa0f61_37056ignoreE,(_ZN39_INTERNAL_f3a4cad0_4_k_cu_37fa0f61_37054cute7productE - _ZN39_INTERNAL_f3a4cad0_4_k_cu_37fa0f61_37054cuda3std3__441_GLOBAL__N__f3a4cad0_4_k_cu_37fa0f61_37056ignoreE)
_ZN39_INTERNAL_f3a4cad0_4_k_cu_37fa0f61_37054cuda3std3__441_GLOBAL__N__f3a4cad0_4_k_cu_37fa0f61_37056ignoreE:
	.zero		1
	.type		_ZN39_INTERNAL_f3a4cad0_4_k_cu_37fa0f61_37054cute7productE,@object
	.size		_ZN39_INTERNAL_f3a4cad0_4_k_cu_37fa0f61_37054cute7productE,(_ZN39_INTERNAL_f3a4cad0_4_k_cu_37fa0f61_37054cuda3std3__45__cpo3endE - _ZN39_INTERNAL_f3a4cad0_4_k_cu_37fa0f61_37054cute7productE)
_ZN39_INTERNAL_f3a4cad0_4_k_cu_37fa0f61_37054cute7productE:
	.zero		1
	.type		_ZN39_INTERNAL_f3a4cad0_4_k_cu_37fa0f61_37054cuda3std3__45__cpo3endE,@object
	.size		_ZN39_INTERNAL_f3a4cad0_4_k_cu_37fa0f61_37054cuda3std3__45__cpo3endE,(_ZN39_INTERNAL_f3a4cad0_4_k_cu_37fa0f61_37054cuda3std3__419piecewise_constructE - _ZN39_INTERNAL_f3a4cad0_4_k_cu_37fa0f61_37054cuda3std3__45__cpo3endE)
_ZN39_INTERNAL_f3a4cad0_4_k_cu_37fa0f61_37054cuda3std3__45__cpo3endE:
	.zero		1
	.type		_ZN39_INTERNAL_f3a4cad0_4_k_cu_37fa0f61_37054cuda3std3__419piecewise_constructE,@object
	.size		_ZN39_INTERNAL_f3a4cad0_4_k_cu_37fa0f61_37054cuda3std3__419piecewise_constructE,(_ZN39_INTERNAL_f3a4cad0_4_k_cu_37fa0f61_37054cuda3std3__45__cpo4cendE - _ZN39_INTERNAL_f3a4cad0_4_k_cu_37fa0f61_37054cuda3std3__419piecewise_constructE)
_ZN39_INTERNAL_f3a4cad0_4_k_cu_37fa0f61_37054cuda3std3__419piecewise_constructE:
	.zero		1
	.type		_ZN39_INTERNAL_f3a4cad0_4_k_cu_37fa0f61_37054cuda3std3__45__cpo4cendE,@object
	.size		_ZN39_INTERNAL_f3a4cad0_4_k_cu_37fa0f61_37054cuda3std3__45__cpo4cendE,(_ZN39_INTERNAL_f3a4cad0_4_k_cu_37fa0f61_37054cuda3std6ranges3__45__cpo4swapE - _ZN39_INTERNAL_f3a4cad0_4_k_cu_37fa0f61_37054cuda3std3__45__cpo4cendE)
_ZN39_INTERNAL_f3a4cad0_4_k_cu_37fa0f61_37054cuda3std3__45__cpo4cendE:
	.zero		1
	.type		_ZN39_INTERNAL_f3a4cad0_4_k_cu_37fa0f61_37054cuda3std6ranges3__45__cpo4swapE,@object
	.size		_ZN39_INTERNAL_f3a4cad0_4_k_cu_37fa0f61_37054cuda3std6ranges3__45__cpo4swapE,(.L_7 - _ZN39_INTERNAL_f3a4cad0_4_k_cu_37fa0f61_37054cuda3std6ranges3__45__cpo4swapE)
_ZN39_INTERNAL_f3a4cad0_4_k_cu_37fa0f61_37054cuda3std6ranges3__45__cpo4swapE:
	.zero		1
.L_7:


//--------------------- .nv.constant0._ZN7cutlass13device_kernelINS_4conv6kernel13ConvUniversalINS1_16ConvProblemShapeILNS1_8OperatorE0ELi2EEENS1_10collective14CollectiveConvINS1_46MainloopSm90TmaGmmaWarpSpecializedImplicitGemmILS5_0ELi14ELi2EN4cute5tupleIJNSA_1CILi1EEESD_SD_EEENS1_36KernelImplicitTmaWarpSpecializedSm90ELi1EEENSB_IJNSC_ILi128EEESH_NSB_IJNSC_ILi64EEEEEEEEENS_12float_e4m3_tESL_NSA_8TiledMMAINSA_8MMA_AtomIJNSA_4SM904GMMA31MMA_64x128x32_F32E4M3E4M3_SS_TNILNSP_7ScaleInE1ELSR_1EEEEEENSA_6LayoutISE_NSB_IJNSC_ILi0EEESV_SV_EEEEENSB_IJNSA_10UnderscoreESY_SY_EEEEENS7_6detail26Sm90ImplicitGemmTileTraitsINSA_20SM90_TMA_LOAD_IM2COLENSA_14ComposedLayoutINSA_7SwizzleILi2ELi4ELi3EEENSA_18smem_ptr_flag_bitsILi8EEENSU_INSB_IJNSB_IJNSC_ILi8EEENSC_ILi16EEEEEENSB_IJSI_SD_EEENSB_IJSD_NSC_ILi14EEEEEEEEENSB_IJNSB_IJSI_NSC_ILi512EEEEEENSB_IJSD_SV_EEENSB_IJSV_NSC_ILi8192EEEEEEEEEEEEEvEENS12_INSA_13SM90_TMA_LOADES1N_vEEEENS_8epilogue10collective6detail29Sm90TmaWarpSpecializedAdapterINS1T_15DefaultEpilogueISL_NSB_IJNSB_IJlllEEESD_SV_EEES1Y_NS1S_6thread17LinearCombinationISL_Li1EffLNS1Z_9ScaleType4KindE0ELNS_15FloatRoundStyleE2ESL_EENS_4gemm15EpilogueDefaultEEEEEvvEEEEvNT_6ParamsE --------------------------
	.section	.nv.constant0._ZN7cutlass13device_kernelINS_4conv6kernel13ConvUniversalINS1_16ConvProblemShapeILNS1_8OperatorE0ELi2EEENS1_10collective14CollectiveConvINS1_46MainloopSm90TmaGmmaWarpSpecializedImplicitGemmILS5_0ELi14ELi2EN4cute5tupleIJNSA_1CILi1EEESD_SD_EEENS1_36KernelImplicitTmaWarpSpecializedSm90ELi1EEENSB_IJNSC_ILi128EEESH_NSB_IJNSC_ILi64EEEEEEEEENS_12float_e4m3_tESL_NSA_8TiledMMAINSA_8MMA_AtomIJNSA_4SM904GMMA31MMA_64x128x32_F32E4M3E4M3_SS_TNILNSP_7ScaleInE1ELSR_1EEEEEENSA_6LayoutISE_NSB_IJNSC_ILi0EEESV_SV_EEEEENSB_IJNSA_10UnderscoreESY_SY_EEEEENS7_6detail26Sm90ImplicitGemmTileTraitsINSA_20SM90_TMA_LOAD_IM2COLENSA_14ComposedLayoutINSA_7SwizzleILi2ELi4ELi3EEENSA_18smem_ptr_flag_bitsILi8EEENSU_INSB_IJNSB_IJNSC_ILi8EEENSC_ILi16EEEEEENSB_IJSI_SD_EEENSB_IJSD_NSC_ILi14EEEEEEEEENSB_IJNSB_IJSI_NSC_ILi512EEEEEENSB_IJSD_SV_EEENSB_IJSV_NSC_ILi8192EEEEEEEEEEEEEvEENS12_INSA_13SM90_TMA_LOADES1N_vEEEENS_8epilogue10collective6detail29Sm90TmaWarpSpecializedAdapterINS1T_15DefaultEpilogueISL_NSB_IJNSB_IJlllEEESD_SV_EEES1Y_NS1S_6thread17LinearCombinationISL_Li1EffLNS1Z_9ScaleType4KindE0ELNS_15FloatRoundStyleE2ESL_EENS_4gemm15EpilogueDefaultEEEEEvvEEEEvNT_6ParamsE,"a",@progbits
	.sectionflags	@""
	.align	4
.nv.constant0._ZN7cutlass13device_kernelINS_4conv6kernel13ConvUniversalINS1_16ConvProblemShapeILNS1_8OperatorE0ELi2EEENS1_10collective14CollectiveConvINS1_46MainloopSm90TmaGmmaWarpSpecializedImplicitGemmILS5_0ELi14ELi2EN4cute5tupleIJNSA_1CILi1EEESD_SD_EEENS1_36KernelImplicitTmaWarpSpecializedSm90ELi1EEENSB_IJNSC_ILi128EEESH_NSB_IJNSC_ILi64EEEEEEEEENS_12float_e4m3_tESL_NSA_8TiledMMAINSA_8MMA_AtomIJNSA_4SM904GMMA31MMA_64x128x32_F32E4M3E4M3_SS_TNILNSP_7ScaleInE1ELSR_1EEEEEENSA_6LayoutISE_NSB_IJNSC_ILi0EEESV_SV_EEEEENSB_IJNSA_10UnderscoreESY_SY_EEEEENS7_6detail26Sm90ImplicitGemmTileTraitsINSA_20SM90_TMA_LOAD_IM2COLENSA_14ComposedLayoutINSA_7SwizzleILi2ELi4ELi3EEENSA_18smem_ptr_flag_bitsILi8EEENSU_INSB_IJNSB_IJNSC_ILi8EEENSC_ILi16EEEEEENSB_IJSI_SD_EEENSB_IJSD_NSC_ILi14EEEEEEEEENSB_IJNSB_IJSI_NSC_ILi512EEEEEENSB_IJSD_SV_EEENSB_IJSV_NSC_ILi8192EEEEEEEEEEEEEvEENS12_INSA_13SM90_TMA_LOADES1N_vEEEENS_8epilogue10collective6detail29Sm90TmaWarpSpecializedAdapterINS1T_15DefaultEpilogueISL_NSB_IJNSB_IJlllEEESD_SV_EEES1Y_NS1S_6thread17LinearCombinationISL_Li1EffLNS1Z_9ScaleType4KindE0ELNS_15FloatRoundStyleE2ESL_EENS_4gemm15EpilogueDefaultEEEEEvvEEEEvNT_6ParamsE:
	.zero		1536


//--------------------- SYMBOLS --------------------------

	.type		.nv.reservedSmem.offset0,@object
	.size		.nv.reservedSmem.offset0,0x4
